//
// Generated by NVIDIA NVVM Compiler
//
// Compiler Build ID: CL-36424714
// Cuda compilation tools, release 13.0, V13.0.88
// Based on NVVM 20.0.0
//

.version 9.0
.target sm_100
.address_size 64

	// .globl	_Z4stepP7_StatesS0_mm

.visible .entry _Z4stepP7_StatesS0_mm(
	.param .u64 .ptr .align 1 _Z4stepP7_StatesS0_mm_param_0,
	.param .u64 .ptr .align 1 _Z4stepP7_StatesS0_mm_param_1,
	.param .u64 _Z4stepP7_StatesS0_mm_param_2,
	.param .u64 _Z4stepP7_StatesS0_mm_param_3
)
{
	.reg .pred 	%p<31>;
	.reg .b16 	%rs<26>;
	.reg .b32 	%r<62>;
	.reg .b64 	%rd<150>;

	ld.param.u64 	%rd63, [_Z4stepP7_StatesS0_mm_param_0];
	ld.param.u64 	%rd64, [_Z4stepP7_StatesS0_mm_param_1];
	ld.param.u64 	%rd61, [_Z4stepP7_StatesS0_mm_param_2];
	ld.param.u64 	%rd62, [_Z4stepP7_StatesS0_mm_param_3];
	cvta.to.global.u64 	%rd1, %rd64;
	cvta.to.global.u64 	%rd2, %rd63;
	mov.u32 	%r5, %ctaid.x;
	mov.u32 	%r6, %ntid.x;
	mov.u32 	%r7, %tid.x;
	mad.lo.s32 	%r8, %r5, %r6, %r7;
	cvt.u64.u32 	%rd3, %r8;
	mul.lo.s64 	%rd65, %rd62, %rd61;
	setp.le.u64 	%p1, %rd65, %rd3;
	@%p1 bra 	$L__BB0_52;
	and.b64  	%rd66, %rd61, -4294967296;
	setp.ne.s64 	%p2, %rd66, 0;
	@%p2 bra 	$L__BB0_3;
	cvt.u32.u64 	%r9, %rd61;
	cvt.u32.u64 	%r10, %rd3;
	rem.u32 	%r11, %r10, %r9;
	cvt.u64.u32 	%rd137, %r11;
	bra.uni 	$L__BB0_4;
$L__BB0_3:
	rem.u64 	%rd137, %rd3, %rd61;
$L__BB0_4:
	shl.b64 	%rd7, %rd137, 32;
	cvt.s64.s32 	%rd8, %rd137;
	sub.s64 	%rd9, %rd3, %rd8;
	or.b64  	%rd67, %rd9, %rd61;
	and.b64  	%rd68, %rd67, -4294967296;
	setp.ne.s64 	%p3, %rd68, 0;
	@%p3 bra 	$L__BB0_6;
	cvt.u32.u64 	%r12, %rd61;
	cvt.u32.u64 	%r13, %rd9;
	div.u32 	%r14, %r13, %r12;
	cvt.u64.u32 	%rd138, %r14;
	bra.uni 	$L__BB0_7;
$L__BB0_6:
	div.u64 	%rd138, %rd9, %rd61;
$L__BB0_7:
	cvt.u32.u64 	%r15, %rd138;
	add.s32 	%r1, %r15, -1;
	add.s32 	%r16, %r15, 1;
	setp.gt.s32 	%p4, %r1, %r16;
	mov.b16 	%rs25, 0;
	@%p4 bra 	$L__BB0_47;
	cvt.u32.u64 	%r17, %rd137;
	add.s32 	%r2, %r17, -1;
	add.s32 	%r3, %r17, 1;
	setp.gt.s32 	%p5, %r2, %r3;
	mov.b16 	%rs25, 0;
	@%p5 bra 	$L__BB0_22;
	cvt.s64.s32 	%rd69, %r1;
	add.s64 	%rd13, %rd62, %rd69;
	or.b64  	%rd70, %rd13, %rd62;
	and.b64  	%rd71, %rd70, -4294967296;
	setp.ne.s64 	%p6, %rd71, 0;
	@%p6 bra 	$L__BB0_11;
	cvt.u32.u64 	%r18, %rd62;
	cvt.u32.u64 	%r19, %rd13;
	rem.u32 	%r20, %r19, %r18;
	cvt.u64.u32 	%rd139, %r20;
	bra.uni 	$L__BB0_12;
$L__BB0_11:
	rem.u64 	%rd139, %rd13, %rd62;
$L__BB0_12:
	mul.lo.s64 	%rd17, %rd139, %rd61;
	cvt.s64.s32 	%rd72, %r2;
	add.s64 	%rd18, %rd61, %rd72;
	or.b64  	%rd73, %rd18, %rd61;
	and.b64  	%rd74, %rd73, -4294967296;
	setp.ne.s64 	%p7, %rd74, 0;
	@%p7 bra 	$L__BB0_14;
	cvt.u32.u64 	%r21, %rd61;
	cvt.u32.u64 	%r22, %rd18;
	rem.u32 	%r23, %r22, %r21;
	cvt.u64.u32 	%rd140, %r23;
	bra.uni 	$L__BB0_15;
$L__BB0_14:
	rem.u64 	%rd140, %rd18, %rd61;
$L__BB0_15:
	add.s64 	%rd75, %rd17, %rd140;
	shl.b64 	%rd76, %rd75, 2;
	add.s64 	%rd77, %rd2, %rd76;
	ld.global.u32 	%r4, [%rd77];
	add.s64 	%rd22, %rd61, %rd8;
	or.b64  	%rd78, %rd22, %rd61;
	and.b64  	%rd79, %rd78, -4294967296;
	setp.ne.s64 	%p8, %rd79, 0;
	@%p8 bra 	$L__BB0_17;
	cvt.u32.u64 	%r24, %rd61;
	cvt.u32.u64 	%r25, %rd22;
	rem.u32 	%r26, %r25, %r24;
	cvt.u64.u32 	%rd141, %r26;
	bra.uni 	$L__BB0_18;
$L__BB0_17:
	rem.u64 	%rd141, %rd22, %rd61;
$L__BB0_18:
	add.s64 	%rd80, %rd17, %rd141;
	shl.b64 	%rd81, %rd80, 2;
	add.s64 	%rd82, %rd2, %rd81;
	ld.global.u32 	%r27, [%rd82];
	setp.eq.s32 	%p9, %r27, 1;
	selp.u16 	%rs13, 1, 0, %p9;
	setp.eq.s32 	%p10, %r4, 1;
	selp.u16 	%rs14, 1, 0, %p10;
	add.s16 	%rs1, %rs14, %rs13;
	add.s64 	%rd83, %rd7, 4294967296;
	shr.s64 	%rd84, %rd83, 32;
	add.s64 	%rd26, %rd61, %rd84;
	or.b64  	%rd85, %rd26, %rd61;
	and.b64  	%rd86, %rd85, -4294967296;
	setp.ne.s64 	%p11, %rd86, 0;
	@%p11 bra 	$L__BB0_20;
	cvt.u32.u64 	%r28, %rd61;
	cvt.u32.u64 	%r29, %rd26;
	rem.u32 	%r30, %r29, %r28;
	cvt.u64.u32 	%rd142, %r30;
	bra.uni 	$L__BB0_21;
$L__BB0_20:
	rem.u64 	%rd142, %rd26, %rd61;
$L__BB0_21:
	add.s64 	%rd87, %rd17, %rd142;
	shl.b64 	%rd88, %rd87, 2;
	add.s64 	%rd89, %rd2, %rd88;
	ld.global.u32 	%r31, [%rd89];
	setp.eq.s32 	%p12, %r31, 1;
	selp.u16 	%rs15, 1, 0, %p12;
	add.s16 	%rs25, %rs1, %rs15;
$L__BB0_22:
	setp.gt.s32 	%p13, %r2, %r3;
	@%p13 bra 	$L__BB0_33;
	cvt.s64.s32 	%rd90, %rd138;
	add.s64 	%rd30, %rd62, %rd90;
	or.b64  	%rd91, %rd30, %rd62;
	and.b64  	%rd92, %rd91, -4294967296;
	setp.ne.s64 	%p14, %rd92, 0;
	@%p14 bra 	$L__BB0_25;
	cvt.u32.u64 	%r32, %rd62;
	cvt.u32.u64 	%r33, %rd30;
	rem.u32 	%r34, %r33, %r32;
	cvt.u64.u32 	%rd143, %r34;
	bra.uni 	$L__BB0_26;
$L__BB0_25:
	rem.u64 	%rd143, %rd30, %rd62;
$L__BB0_26:
	mul.lo.s64 	%rd34, %rd143, %rd61;
	cvt.s64.s32 	%rd93, %r2;
	add.s64 	%rd35, %rd61, %rd93;
	or.b64  	%rd94, %rd35, %rd61;
	and.b64  	%rd95, %rd94, -4294967296;
	setp.ne.s64 	%p15, %rd95, 0;
	@%p15 bra 	$L__BB0_28;
	cvt.u32.u64 	%r35, %rd61;
	cvt.u32.u64 	%r36, %rd35;
	rem.u32 	%r37, %r36, %r35;
	cvt.u64.u32 	%rd144, %r37;
	bra.uni 	$L__BB0_29;
$L__BB0_28:
	rem.u64 	%rd144, %rd35, %rd61;
$L__BB0_29:
	add.s64 	%rd96, %rd34, %rd144;
	shl.b64 	%rd97, %rd96, 2;
	add.s64 	%rd98, %rd2, %rd97;
	ld.global.u32 	%r38, [%rd98];
	setp.eq.s32 	%p16, %r38, 1;
	selp.u16 	%rs16, 1, 0, %p16;
	add.s16 	%rs4, %rs25, %rs16;
	add.s64 	%rd99, %rd7, 4294967296;
	shr.s64 	%rd100, %rd99, 32;
	add.s64 	%rd39, %rd61, %rd100;
	or.b64  	%rd101, %rd39, %rd61;
	and.b64  	%rd102, %rd101, -4294967296;
	setp.ne.s64 	%p17, %rd102, 0;
	@%p17 bra 	$L__BB0_31;
	cvt.u32.u64 	%r39, %rd61;
	cvt.u32.u64 	%r40, %rd39;
	rem.u32 	%r41, %r40, %r39;
	cvt.u64.u32 	%rd145, %r41;
	bra.uni 	$L__BB0_32;
$L__BB0_31:
	rem.u64 	%rd145, %rd39, %rd61;
$L__BB0_32:
	add.s64 	%rd103, %rd34, %rd145;
	shl.b64 	%rd104, %rd103, 2;
	add.s64 	%rd105, %rd2, %rd104;
	ld.global.u32 	%r42, [%rd105];
	setp.eq.s32 	%p18, %r42, 1;
	selp.u16 	%rs17, 1, 0, %p18;
	add.s16 	%rs25, %rs4, %rs17;
$L__BB0_33:
	setp.gt.s32 	%p19, %r2, %r3;
	@%p19 bra 	$L__BB0_47;
	add.s64 	%rd106, %rd138, 1;
	cvt.s64.s32 	%rd107, %rd106;
	add.s64 	%rd43, %rd62, %rd107;
	or.b64  	%rd108, %rd43, %rd62;
	and.b64  	%rd109, %rd108, -4294967296;
	setp.ne.s64 	%p20, %rd109, 0;
	@%p20 bra 	$L__BB0_36;
	cvt.u32.u64 	%r43, %rd62;
	cvt.u32.u64 	%r44, %rd43;
	rem.u32 	%r45, %r44, %r43;
	cvt.u64.u32 	%rd146, %r45;
	bra.uni 	$L__BB0_37;
$L__BB0_36:
	rem.u64 	%rd146, %rd43, %rd62;
$L__BB0_37:
	mul.lo.s64 	%rd47, %rd146, %rd61;
	cvt.s64.s32 	%rd110, %r2;
	add.s64 	%rd48, %rd61, %rd110;
	or.b64  	%rd111, %rd48, %rd61;
	and.b64  	%rd112, %rd111, -4294967296;
	setp.ne.s64 	%p21, %rd112, 0;
	@%p21 bra 	$L__BB0_39;
	cvt.u32.u64 	%r46, %rd61;
	cvt.u32.u64 	%r47, %rd48;
	rem.u32 	%r48, %r47, %r46;
	cvt.u64.u32 	%rd147, %r48;
	bra.uni 	$L__BB0_40;
$L__BB0_39:
	rem.u64 	%rd147, %rd48, %rd61;
$L__BB0_40:
	add.s64 	%rd113, %rd47, %rd147;
	shl.b64 	%rd114, %rd113, 2;
	add.s64 	%rd115, %rd2, %rd114;
	ld.global.u32 	%r49, [%rd115];
	setp.eq.s32 	%p22, %r49, 1;
	selp.u16 	%rs18, 1, 0, %p22;
	add.s16 	%rs7, %rs25, %rs18;
	add.s64 	%rd52, %rd61, %rd8;
	or.b64  	%rd116, %rd52, %rd61;
	and.b64  	%rd117, %rd116, -4294967296;
	setp.ne.s64 	%p23, %rd117, 0;
	@%p23 bra 	$L__BB0_42;
	cvt.u32.u64 	%r50, %rd61;
	cvt.u32.u64 	%r51, %rd52;
	rem.u32 	%r52, %r51, %r50;
	cvt.u64.u32 	%rd148, %r52;
	bra.uni 	$L__BB0_43;
$L__BB0_42:
	rem.u64 	%rd148, %rd52, %rd61;
$L__BB0_43:
	add.s64 	%rd118, %rd47, %rd148;
	shl.b64 	%rd119, %rd118, 2;
	add.s64 	%rd120, %rd2, %rd119;
	ld.global.u32 	%r53, [%rd120];
	setp.eq.s32 	%p24, %r53, 1;
	selp.u16 	%rs19, 1, 0, %p24;
	add.s16 	%rs8, %rs7, %rs19;
	add.s64 	%rd121, %rd7, 4294967296;
	shr.s64 	%rd122, %rd121, 32;
	add.s64 	%rd56, %rd61, %rd122;
	or.b64  	%rd123, %rd56, %rd61;
	and.b64  	%rd124, %rd123, -4294967296;
	setp.ne.s64 	%p25, %rd124, 0;
	@%p25 bra 	$L__BB0_45;
	cvt.u32.u64 	%r54, %rd61;
	cvt.u32.u64 	%r55, %rd56;
	rem.u32 	%r56, %r55, %r54;
	cvt.u64.u32 	%rd149, %r56;
	bra.uni 	$L__BB0_46;
$L__BB0_45:
	rem.u64 	%rd149, %rd56, %rd61;
$L__BB0_46:
	add.s64 	%rd125, %rd47, %rd149;
	shl.b64 	%rd126, %rd125, 2;
	add.s64 	%rd127, %rd2, %rd126;
	ld.global.u32 	%r57, [%rd127];
	setp.eq.s32 	%p26, %r57, 1;
	selp.u16 	%rs20, 1, 0, %p26;
	add.s16 	%rs25, %rs8, %rs20;
$L__BB0_47:
	cvt.s64.s32 	%rd128, %rd138;
	mad.lo.s64 	%rd60, %rd128, %rd61, %rd8;
	shl.b64 	%rd129, %rd60, 2;
	add.s64 	%rd130, %rd2, %rd129;
	ld.global.u32 	%r58, [%rd130];
	setp.ne.s32 	%p27, %r58, 1;
	and.b16  	%rs22, %rs25, 254;
	setp.ne.s16 	%p28, %rs22, 2;
	or.pred  	%p29, %p27, %p28;
	@%p29 bra 	$L__BB0_49;
	add.s64 	%rd136, %rd1, %rd129;
	mov.b32 	%r61, 1;
	st.global.u32 	[%rd136], %r61;
	bra.uni 	$L__BB0_52;
$L__BB0_49:
	setp.ne.s16 	%p30, %rs25, 3;
	@%p30 bra 	$L__BB0_51;
	add.s64 	%rd134, %rd1, %rd129;
	mov.b32 	%r60, 1;
	st.global.u32 	[%rd134], %r60;
	bra.uni 	$L__BB0_52;
$L__BB0_51:
	add.s64 	%rd132, %rd1, %rd129;
	mov.b32 	%r59, 0;
	st.global.u32 	[%rd132], %r59;
$L__BB0_52:
	ret;

}


// ===== COMPILED SASS (sm_100) =====

	.target	sm_100

	.elftype	@"ET_EXEC"


//--------------------- .note.nv.tkinfo           --------------------------
	.section	.note.nv.tkinfo,"",@"SHT_NOTE"
	.sectionflags	@"SHF_NOTE_NV_TKINFO"
	.tkinfo
        /*0018*/ 	.word	0x00000002
        /*0030*/ 	.string	""
        /*0030*/ 	.string	"ptxas"
        /*0030*/ 	.string	"Cuda compilation tools, release 13.0, V13.0.88"
        /*0030*/ 	.string	"Build cuda_13.0.r13.0/compiler.36424714_0"
        /*0030*/ 	.string	"-arch sm_100 -m 64 "



//--------------------- .note.nv.cuinfo           --------------------------
	.section	.note.nv.cuinfo,"",@"SHT_NOTE"
	.sectionflags	@"SHF_NOTE_NV_CUINFO"
        /*0018*/ 	.short	0x0002
        /*001a*/ 	.short	0x0064
        /*001c*/ 	.short	0x0082
	.zero		2


//--------------------- .nv.info                  --------------------------
	.section	.nv.info,"",@"SHT_CUDA_INFO"
	.align	4


	//----- nvinfo : EIATTR_REGCOUNT
	.align		4
        /*0000*/ 	.byte	0x04, 0x2f
        /*0002*/ 	.short	(.L_1 - .L_0)
	.align		4
.L_0:
        /*0004*/ 	.word	index@(_Z4stepP7_StatesS0_mm)
        /*0008*/ 	.word	0x0000001a


	//----- nvinfo : EIATTR_FRAME_SIZE
	.align		4
.L_1:
        /*000c*/ 	.byte	0x04, 0x11
        /*000e*/ 	.short	(.L_3 - .L_2)
	.align		4
.L_2:
        /*0010*/ 	.word	index@($__internal_1_$__cuda_sm20_rem_u64)
        /*0014*/ 	.word	0x00000000


	//----- nvinfo : EIATTR_FRAME_SIZE
	.align		4
.L_3:
        /*0018*/ 	.byte	0x04, 0x11
        /*001a*/ 	.short	(.L_5 - .L_4)
	.align		4
.L_4:
        /*001c*/ 	.word	index@($__internal_0_$__cuda_sm20_div_u64)
        /*0020*/ 	.word	0x00000000


	//----- nvinfo : EIATTR_FRAME_SIZE
	.align		4
.L_5:
        /*0024*/ 	.byte	0x04, 0x11
        /*0026*/ 	.short	(.L_7 - .L_6)
	.align		4
.L_6:
        /*0028*/ 	.word	index@(_Z4stepP7_StatesS0_mm)
        /*002c*/ 	.word	0x00000000


	//----- nvinfo : EIATTR_MIN_STACK_SIZE
	.align		4
.L_7:
        /*0030*/ 	.byte	0x04, 0x12
        /*0032*/ 	.short	(.L_9 - .L_8)
	.align		4
.L_8:
        /*0034*/ 	.word	index@(_Z4stepP7_StatesS0_mm)
        /*0038*/ 	.word	0x00000000
.L_9:


//--------------------- .nv.compat                --------------------------
	.section	.nv.compat,"",@"SHT_CUDA_COMPAT_INFO"
	.align	4
        /*0000*/ 	.byte	0x02, 0x09, 0x00, 0x00, 0x02, 0x02, 0x01, 0x00, 0x02, 0x05, 0x05, 0x00, 0x03, 0x07, 0x01, 0x01
        /*0010*/ 	.byte	0x02, 0x03, 0x00, 0x00, 0x02, 0x06, 0x01, 0x00, 0x04, 0x0b, 0x08, 0x00, 0x09, 0x00, 0x00, 0x00
        /*0020*/ 	.byte	0x00, 0x00, 0x00, 0x00


//--------------------- .nv.info._Z4stepP7_StatesS0_mm --------------------------
	.section	.nv.info._Z4stepP7_StatesS0_mm,"",@"SHT_CUDA_INFO"
	.sectionflags	@""
	.align	4


	//----- nvinfo : EIATTR_CUDA_API_VERSION
	.align		4
        /*0000*/ 	.byte	0x04, 0x37
        /*0002*/ 	.short	(.L_11 - .L_10)
.L_10:
        /*0004*/ 	.word	0x00000082


	//----- nvinfo : EIATTR_KPARAM_INFO
	.align		4
.L_11:
        /*0008*/ 	.byte	0x04, 0x17
        /*000a*/ 	.short	(.L_13 - .L_12)
.L_12:
        /*000c*/ 	.word	0x00000000
        /*0010*/ 	.short	0x0003
        /*0012*/ 	.short	0x0018
        /*0014*/ 	.byte	0x00, 0xf0, 0x21, 0x00


	//----- nvinfo : EIATTR_KPARAM_INFO
	.align		4
.L_13:
        /*0018*/ 	.byte	0x04, 0x17
        /*001a*/ 	.short	(.L_15 - .L_14)
.L_14:
        /*001c*/ 	.word	0x00000000
        /*0020*/ 	.short	0x0002
        /*0022*/ 	.short	0x0010
        /*0024*/ 	.byte	0x00, 0xf0, 0x21, 0x00


	//----- nvinfo : EIATTR_KPARAM_INFO
	.align		4
.L_15:
        /*0028*/ 	.byte	0x04, 0x17
        /*002a*/ 	.short	(.L_17 - .L_16)
.L_16:
        /*002c*/ 	.word	0x00000000
        /*0030*/ 	.short	0x0001
        /*0032*/ 	.short	0x0008
        /*0034*/ 	.byte	0x00, 0xf5, 0x21, 0x00


	//----- nvinfo : EIATTR_KPARAM_INFO
	.align		4
.L_17:
        /*0038*/ 	.byte	0x04, 0x17
        /*003a*/ 	.short	(.L_19 - .L_18)
.L_18:
        /*003c*/ 	.word	0x00000000
        /*0040*/ 	.short	0x0000
        /*0042*/ 	.short	0x0000
        /*0044*/ 	.byte	0x00, 0xf5, 0x21, 0x00


	//----- nvinfo : EIATTR_SPARSE_MMA_MASK
	.align		4
.L_19:
        /*0048*/ 	.byte	0x03, 0x50
        /*004a*/ 	.short	0x0000


	//----- nvinfo : EIATTR_MAXREG_COUNT
	.align		4
        /*004c*/ 	.byte	0x03, 0x1b
        /*004e*/ 	.short	0x00ff


	//----- nvinfo : EIATTR_MERCURY_ISA_VERSION
	.align		4
        /*0050*/ 	.byte	0x03, 0x5f
        /*0052*/ 	.short	0x0101


	//----- nvinfo : EIATTR_VRC_CTA_INIT_COUNT
	.align		4
        /*0054*/ 	.byte	0x02, 0x4a
	.zero		1
	.zero		1


	//----- nvinfo : EIATTR_EXIT_INSTR_OFFSETS
	.align		4
        /*0058*/ 	.byte	0x04, 0x1c
        /*005a*/ 	.short	(.L_21 - .L_20)


	//   ....[0]....
.L_20:
        /*005c*/ 	.word	0x000000d0


	//   ....[1]....
        /*0060*/ 	.word	0x00002480


	//   ....[2]....
        /*0064*/ 	.word	0x00002500


	//   ....[3]....
        /*0068*/ 	.word	0x00002550


	//----- nvinfo : EIATTR_CRS_STACK_SIZE
	.align		4
.L_21:
        /*006c*/ 	.byte	0x04, 0x1e
        /*006e*/ 	.short	(.L_23 - .L_22)
.L_22:
        /*0070*/ 	.word	0x00000000


	//----- nvinfo : EIATTR_CBANK_PARAM_SIZE
	.align		4
.L_23:
        /*0074*/ 	.byte	0x03, 0x19
        /*0076*/ 	.short	0x0020


	//----- nvinfo : EIATTR_PARAM_CBANK
	.align		4
        /*0078*/ 	.byte	0x04, 0x0a
        /*007a*/ 	.short	(.L_25 - .L_24)
	.align		4
.L_24:
        /*007c*/ 	.word	index@(.nv.constant0._Z4stepP7_StatesS0_mm)
        /*0080*/ 	.short	0x0380
        /*0082*/ 	.short	0x0020


	//----- nvinfo : EIATTR_SW_WAR
	.align		4
.L_25:
        /*0084*/ 	.byte	0x04, 0x36
        /*0086*/ 	.short	(.L_27 - .L_26)
.L_26:
        /*0088*/ 	.word	0x00000008
.L_27:


//--------------------- .nv.callgraph             --------------------------
	.section	.nv.callgraph,"",@"SHT_CUDA_CALLGRAPH"
	.align	4
	.sectionentsize	8
	.align		4
        /*0000*/ 	.word	0x00000000
	.align		4
        /*0004*/ 	.word	0xffffffff
	.align		4
        /*0008*/ 	.word	0x00000000
	.align		4
        /*000c*/ 	.word	0xfffffffe
	.align		4
        /*0010*/ 	.word	0x00000000
	.align		4
        /*0014*/ 	.word	0xfffffffd
	.align		4
        /*0018*/ 	.word	0x00000000
	.align		4
        /*001c*/ 	.word	0xfffffffc


//--------------------- .text._Z4stepP7_StatesS0_mm --------------------------
	.section	.text._Z4stepP7_StatesS0_mm,"ax",@progbits
	.align	128
        .global         _Z4stepP7_StatesS0_mm
        .type           _Z4stepP7_StatesS0_mm,@function
        .size           _Z4stepP7_StatesS0_mm,(.L_x_44 - _Z4stepP7_StatesS0_mm)
        .other          _Z4stepP7_StatesS0_mm,@"STO_CUDA_ENTRY STV_DEFAULT"
_Z4stepP7_StatesS0_mm:
.text._Z4stepP7_StatesS0_mm:
[----:B------:R-:W-:Y:S01]  /*0000*/  LDC R1, c[0x0][0x37c] ;  /* 0x0000df00ff017b82 */ /* 0x000fe20000000800 */
[----:B------:R-:W0:Y:S01]  /*0010*/  S2R R3, SR_TID.X ;  /* 0x0000000000037919 */ /* 0x000e220000002100 */
[----:B------:R-:W1:Y:S06]  /*0020*/  LDCU.128 UR8, c[0x0][0x390] ;  /* 0x00007200ff0877ac */ /* 0x000e6c0008000c00 */
[----:B------:R-:W0:Y:S08]  /*0030*/  S2UR UR5, SR_CTAID.X ;  /* 0x00000000000579c3 */ /* 0x000e300000002500 */
[----:B------:R-:W0:Y:S01]  /*0040*/  LDC R6, c[0x0][0x360] ;  /* 0x0000d800ff067b82 */ /* 0x000e220000000800 */
[----:B-1----:R-:W-:-:S02]  /*0050*/  UIMAD UR4, UR11, UR8, URZ ;  /* 0x000000080b0472a4 */ /* 0x002fc4000f8e02ff */
[----:B------:R-:W-:Y:S02]  /*0060*/  UIMAD.WIDE.U32 UR6, UR10, UR8, URZ ;  /* 0x000000080a0672a5 */ /* 0x000fe4000f8e00ff */
[----:B------:R-:W-:-:S04]  /*0070*/  UIMAD UR4, UR10, UR9, UR4 ;  /* 0x000000090a0472a4 */ /* 0x000fc8000f8e0204 */
[----:B------:R-:W-:-:S06]  /*0080*/  UIADD3 UR4, UPT, UPT, UR7, UR4, URZ ;  /* 0x0000000407047290 */ /* 0x000fcc000fffe0ff */
[----:B------:R-:W-:Y:S02]  /*0090*/  IMAD.U32 R0, RZ, RZ, UR4 ;  /* 0x00000004ff007e24 */ /* 0x000fe4000f8e00ff */
[----:B0-----:R-:W-:-:S05]  /*00a0*/  IMAD R6, R6, UR5, R3 ;  /* 0x0000000506067c24 */ /* 0x001fca000f8e0203 */
[----:B------:R-:W-:-:S04]  /*00b0*/  ISETP.LT.U32.AND P0, PT, R6, UR6, PT ;  /* 0x0000000606007c0c */ /* 0x000fc8000bf01070 */
[----:B------:R-:W-:-:S13]  /*00c0*/  ISETP.GT.U32.AND.EX P0, PT, R0, RZ, PT, P0 ;  /* 0x000000ff0000720c */ /* 0x000fda0003f04100 */
[----:B------:R-:W-:Y:S05]  /*00d0*/  @!P0 EXIT ;  /* 0x000000000000894d */ /* 0x000fea0003800000 */
[----:B------:R-:W-:-:S09]  /*00e0*/  UISETP.NE.U32.AND UP0, UPT, UR9, URZ, UPT ;  /* 0x000000ff0900728c */ /* 0x000fd2000bf05070 */
[----:B------:R-:W-:Y:S05]  /*00f0*/  BRA.U UP0, `(.L_x_0) ;  /* 0x0000000100487547 */ /* 0x000fea000b800000 */
[----:B------:R-:W0:Y:S01]  /*0100*/  I2F.U32.RP R0, UR8 ;  /* 0x0000000800007d06 */ /* 0x000e220008209000 */
[----:B------:R-:W-:-:S07]  /*0110*/  ISETP.NE.U32.AND P1, PT, RZ, UR8, PT ;  /* 0x00000008ff007c0c */ /* 0x000fce000bf25070 */
[----:B0-----:R-:W0:Y:S02]  /*0120*/  MUFU.RCP R0, R0 ;  /* 0x0000000000007308 */ /* 0x001e240000001000 */
[----:B0-----:R-:W-:-:S06]  /*0130*/  VIADD R2, R0, 0xffffffe ;  /* 0x0ffffffe00027836 */ /* 0x001fcc0000000000 */
[----:B------:R0:W1:Y:S02]  /*0140*/  F2I.FTZ.U32.TRUNC.NTZ R3, R2 ;  /* 0x0000000200037305 */ /* 0x000064000021f000 */
[----:B0-----:R-:W-:Y:S02]  /*0150*/  HFMA2 R2, -RZ, RZ, 0, 0 ;  /* 0x00000000ff027431 */ /* 0x001fe400000001ff */
[----:B-1----:R-:W-:-:S04]  /*0160*/  IMAD.MOV R5, RZ, RZ, -R3 ;  /* 0x000000ffff057224 */ /* 0x002fc800078e0a03 */
[----:B------:R-:W-:-:S04]  /*0170*/  IMAD R5, R5, UR8, RZ ;  /* 0x0000000805057c24 */ /* 0x000fc8000f8e02ff */
[----:B------:R-:W-:-:S06]  /*0180*/  IMAD.HI.U32 R3, R3, R5, R2 ;  /* 0x0000000503037227 */ /* 0x000fcc00078e0002 */
[----:B------:R-:W-:-:S04]  /*0190*/  IMAD.HI.U32 R3, R3, R6, RZ ;  /* 0x0000000603037227 */ /* 0x000fc800078e00ff */
[----:B------:R-:W-:-:S04]  /*01a0*/  IMAD.MOV R3, RZ, RZ, -R3 ;  /* 0x000000ffff037224 */ /* 0x000fc800078e0a03 */
[----:B------:R-:W-:-:S05]  /*01b0*/  IMAD R7, R3, UR8, R6 ;  /* 0x0000000803077c24 */ /* 0x000fca000f8e0206 */
[----:B------:R-:W-:-:S13]  /*01c0*/  ISETP.GE.U32.AND P0, PT, R7, UR8, PT ;  /* 0x0000000807007c0c */ /* 0x000fda000bf06070 */
[----:B------:R-:W-:-:S05]  /*01d0*/  @P0 VIADD R7, R7, -UR8 ;  /* 0x8000000807070c36 */ /* 0x000fca0008000000 */
[----:B------:R-:W-:-:S13]  /*01e0*/  ISETP.GE.U32.AND P0, PT, R7, UR8, PT ;  /* 0x0000000807007c0c */ /* 0x000fda000bf06070 */
[----:B------:R-:W-:Y:S02]  /*01f0*/  @P0 IADD3 R7, PT, PT, R7, -UR8, RZ ;  /* 0x8000000807070c10 */ /* 0x000fe4000fffe0ff */
[----:B------:R-:W-:Y:S01]  /*0200*/  @!P1 LOP3.LUT R7, RZ, UR8, RZ, 0x33, !PT ;  /* 0x00000008ff079c12 */ /* 0x000fe2000f8e33ff */
[----:B------:R-:W-:Y:S06]  /*0210*/  BRA `(.L_x_1) ;  /* 0x00000000001c7947 */ /* 0x000fec0003800000 */
.L_x_0:
[----:B------:R-:W0:Y:S01]  /*0220*/  LDCU.64 UR4, c[0x0][0x390] ;  /* 0x00007200ff0477ac */ /* 0x000e220008000a00 */
[----:B------:R-:W-:Y:S02]  /*0230*/  MOV R3, RZ ;  /* 0x000000ff00037202 */ /* 0x000fe40000000f00 */
[----:B------:R-:W-:Y:S01]  /*0240*/  MOV R8, 0x280 ;  /* 0x0000028000087802 */ /* 0x000fe20000000f00 */
[----:B0-----:R-:W-:Y:S02]  /*0250*/  IMAD.U32 R4, RZ, RZ, UR4 ;  /* 0x00000004ff047e24 */ /* 0x001fe4000f8e00ff */
[----:B------:R-:W-:-:S07]  /*0260*/  IMAD.U32 R5, RZ, RZ, UR5 ;  /* 0x00000005ff057e24 */ /* 0x000fce000f8e00ff */
[----:B------:R-:W-:Y:S05]  /*0270*/  CALL.REL.NOINC `($__internal_1_$__cuda_sm20_rem_u64) ;  /* 0x0000002400bc7944 */ /* 0x000fea0003c00000 */
[----:B------:R-:W-:-:S07]  /*0280*/  IMAD.MOV.U32 R7, RZ, RZ, R12 ;  /* 0x000000ffff077224 */ /* 0x000fce00078e000c */
.L_x_1:
[----:B------:R-:W0:Y:S01]  /*0290*/  LDCU UR4, c[0x0][0x394] ;  /* 0x00007280ff0477ac */ /* 0x000e220008000800 */
[----:B------:R-:W-:Y:S01]  /*02a0*/  IADD3 R6, P0, PT, R6, -R7, RZ ;  /* 0x8000000706067210 */ /* 0x000fe20007f1e0ff */
[----:B------:R-:W-:Y:S01]  /*02b0*/  BSSY.RECONVERGENT B0, `(.L_x_2) ;  /* 0x000001d000007945 */ /* 0x000fe20003800200 */
[----:B------:R-:W-:-:S05]  /*02c0*/  SHF.R.S32.HI R11, RZ, 0x1f, R7 ;  /* 0x0000001fff0b7819 */ /* 0x000fca0000011407 */
[----:B------:R-:W-:-:S05]  /*02d0*/  IMAD.X R4, RZ, RZ, ~R11, P0 ;  /* 0x000000ffff047224 */ /* 0x000fca00000e0e0b */
[----:B0-----:R-:W-:-:S04]  /*02e0*/  LOP3.LUT R0, R4, UR4, RZ, 0xfc, !PT ;  /* 0x0000000404007c12 */ /* 0x001fc8000f8efcff */
[----:B------:R-:W-:-:S13]  /*02f0*/  ISETP.NE.U32.AND P0, PT, R0, RZ, PT ;  /* 0x000000ff0000720c */ /* 0x000fda0003f05070 */
[----:B------:R-:W-:Y:S05]  /*0300*/  @P0 BRA `(.L_x_3) ;  /* 0x0000000000500947 */ /* 0x000fea0003800000 */
[----:B------:R-:W0:Y:S01]  /*0310*/  LDCU UR4, c[0x0][0x390] ;  /* 0x00007200ff0477ac */ /* 0x000e220008000800 */
[----:B------:R-:W-:Y:S01]  /*0320*/  IMAD.MOV.U32 R2, RZ, RZ, RZ ;  /* 0x000000ffff027224 */ /* 0x000fe200078e00ff */
[----:B0-----:R-:W0:Y:S01]  /*0330*/  I2F.U32.RP R0, UR4 ;  /* 0x0000000400007d06 */ /* 0x001e220008209000 */
[----:B------:R-:W-:-:S07]  /*0340*/  ISETP.NE.U32.AND P2, PT, RZ, UR4, PT ;  /* 0x00000004ff007c0c */ /* 0x000fce000bf45070 */
[----:B0-----:R-:W0:Y:S02]  /*0350*/  MUFU.RCP R0, R0 ;  /* 0x0000000000007308 */ /* 0x001e240000001000 */
[----:B0-----:R-:W-:-:S06]  /*0360*/  IADD3 R4, PT, PT, R0, 0xffffffe, RZ ;  /* 0x0ffffffe00047810 */ /* 0x001fcc0007ffe0ff */
[----:B------:R-:W0:Y:S02]  /*0370*/  F2I.FTZ.U32.TRUNC.NTZ R3, R4 ;  /* 0x0000000400037305 */ /* 0x000e24000021f000 */
[----:B0-----:R-:W-:-:S04]  /*0380*/  IMAD.MOV R5, RZ, RZ, -R3 ;  /* 0x000000ffff057224 */ /* 0x001fc800078e0a03 */
[----:B------:R-:W-:-:S04]  /*0390*/  IMAD R5, R5, UR4, RZ ;  /* 0x0000000405057c24 */ /* 0x000fc8000f8e02ff */
[----:B------:R-:W-:-:S06]  /*03a0*/  IMAD.HI.U32 R5, R3, R5, R2 ;  /* 0x0000000503057227 */ /* 0x000fcc00078e0002 */
[----:B------:R-:W-:-:S05]  /*03b0*/  IMAD.HI.U32 R2, R5, R6, RZ ;  /* 0x0000000605027227 */ /* 0x000fca00078e00ff */
[----:B------:R-:W-:-:S05]  /*03c0*/  IADD3 R3, PT, PT, -R2, RZ, RZ ;  /* 0x000000ff02037210 */ /* 0x000fca0007ffe1ff */
[----:B------:R-:W-:-:S05]  /*03d0*/  IMAD R6, R3, UR4, R6 ;  /* 0x0000000403067c24 */ /* 0x000fca000f8e0206 */
[----:B------:R-:W-:-:S13]  /*03e0*/  ISETP.GE.U32.AND P0, PT, R6, UR4, PT ;  /* 0x0000000406007c0c */ /* 0x000fda000bf06070 */
[----:B------:R-:W-:Y:S02]  /*03f0*/  @P0 VIADD R6, R6, -UR4 ;  /* 0x8000000406060c36 */ /* 0x000fe40008000000 */
[----:B------:R-:W-:-:S03]  /*0400*/  @P0 VIADD R2, R2, 0x1 ;  /* 0x0000000102020836 */ /* 0x000fc60000000000 */
[----:B------:R-:W-:-:S13]  /*0410*/  ISETP.GE.U32.AND P1, PT, R6, UR4, PT ;  /* 0x0000000406007c0c */ /* 0x000fda000bf26070 */
[----:B------:R-:W-:Y:S02]  /*0420*/  @P1 IADD3 R2, PT, PT, R2, 0x1, RZ ;  /* 0x0000000102021810 */ /* 0x000fe40007ffe0ff */
[----:B------:R-:W-:Y:S01]  /*0430*/  @!P2 LOP3.LUT R2, RZ, UR4, RZ, 0x33, !PT ;  /* 0x00000004ff02ac12 */ /* 0x000fe2000f8e33ff */
[----:B------:R-:W-:Y:S06]  /*0440*/  BRA `(.L_x_4) ;  /* 0x00000000000c7947 */ /* 0x000fec0003800000 */
.L_x_3:
[----:B------:R-:W-:-:S07]  /*0450*/  MOV R0, 0x470 ;  /* 0x0000047000007802 */ /* 0x000fce0000000f00 */
[----:B------:R-:W-:Y:S05]  /*0460*/  CALL.REL.NOINC `($__internal_0_$__cuda_sm20_div_u64) ;  /* 0x00000020003c7944 */ /* 0x000fea0003c00000 */
[----:B------:R-:W-:-:S07]  /*0470*/  IMAD.MOV.U32 R2, RZ, RZ, R4 ;  /* 0x000000ffff027224 */ /* 0x000fce00078e0004 */
.L_x_4:
[----:B------:R-:W-:Y:S05]  /*0480*/  BSYNC.RECONVERGENT B0 ;  /* 0x0000000000007941 */ /* 0x000fea0003800200 */
.L_x_2:
[C---:B------:R-:W-:Y:S01]  /*0490*/  VIADD R3, R2.reuse, 0xffffffff ;  /* 0xffffffff02037836 */ /* 0x040fe20000000000 */
[----:B------:R-:W-:Y:S01]  /*04a0*/  IADD3 R0, PT, PT, R2, 0x1, RZ ;  /* 0x0000000102007810 */ /* 0x000fe20007ffe0ff */
[----:B------:R-:W0:Y:S01]  /*04b0*/  LDCU.64 UR4, c[0x0][0x358] ;  /* 0x00006b00ff0477ac */ /* 0x000e220008000a00 */
[----:B------:R-:W-:Y:S01]  /*04c0*/  BSSY.RECONVERGENT B0, `(.L_x_5) ;  /* 0x00001e5000007945 */ /* 0x000fe20003800200 */
[----:B------:R-:W-:Y:S02]  /*04d0*/  PRMT R18, RZ, 0x7610, R18 ;  /* 0x00007610ff127816 */ /* 0x000fe40000000012 */
[----:B------:R-:W-:-:S13]  /*04e0*/  ISETP.GT.AND P0, PT, R3, R0, PT ;  /* 0x000000000300720c */ /* 0x000fda0003f04270 */
[----:B------:R-:W-:Y:S05]  /*04f0*/  @P0 BRA `(.L_x_6) ;  /* 0x0000001c00840947 */ /* 0x000fea0003800000 */
[C---:B------:R-:W-:Y:S01]  /*0500*/  VIADD R0, R7.reuse, 0xffffffff ;  /* 0xffffffff07007836 */ /* 0x040fe20000000000 */
[----:B------:R-:W-:Y:S01]  /*0510*/  BSSY.RELIABLE B1, `(.L_x_7) ;  /* 0x0000132000017945 */ /* 0x000fe20003800100 */
[----:B------:R-:W-:Y:S01]  /*0520*/  VIADD R9, R7, 0x1 ;  /* 0x0000000107097836 */ /* 0x000fe20000000000 */
[----:B------:R-:W-:-:S04]  /*0530*/  PRMT R18, RZ, 0x7610, R18 ;  /* 0x00007610ff127816 */ /* 0x000fc80000000012 */
[----:B------:R-:W-:-:S13]  /*0540*/  ISETP.GT.AND P0, PT, R0, R9, PT ;  /* 0x000000090000720c */ /* 0x000fda0003f04270 */
[----:B------:R-:W-:Y:S05]  /*0550*/  @P0 BRA `(.L_x_8) ;  /* 0x0000001000a80947 */ /* 0x000fea0003800000 */
[----:B------:R-:W1:Y:S01]  /*0560*/  LDC.64 R4, c[0x0][0x398] ;  /* 0x0000e600ff047b82 */ /* 0x000e620000000a00 */
[----:B------:R-:W-:Y:S01]  /*0570*/  BSSY.RECONVERGENT B2, `(.L_x_9) ;  /* 0x0000020000027945 */ /* 0x000fe20003800200 */
[----:B-1----:R-:W-:-:S04]  /*0580*/  IADD3 R6, P0, PT, R3, R4, RZ ;  /* 0x0000000403067210 */ /* 0x002fc80007f1e0ff */
[----:B------:R-:W-:-:S04]  /*0590*/  LEA.HI.X.SX32 R3, R3, R5, 0x1, P0 ;  /* 0x0000000503037211 */ /* 0x000fc800000f0eff */
[----:B------:R-:W-:-:S04]  /*05a0*/  LOP3.LUT R5, R3, R5, RZ, 0xfc, !PT ;  /* 0x0000000503057212 */ /* 0x000fc800078efcff */
[----:B------:R-:W-:-:S13]  /*05b0*/  ISETP.NE.U32.AND P0, PT, R5, RZ, PT ;  /* 0x000000ff0500720c */ /* 0x000fda0003f05070 */
[----:B------:R-:W-:Y:S05]  /*05c0*/  @P0 BRA `(.L_x_10) ;  /* 0x00000000004c0947 */ /* 0x000fea0003800000 */
[----:B------:R-:W1:Y:S01]  /*05d0*/  I2F.U32.RP R3, R4 ;  /* 0x0000000400037306 */ /* 0x000e620000209000 */
[----:B------:R-:W-:Y:S01]  /*05e0*/  ISETP.NE.U32.AND P1, PT, R4, RZ, PT ;  /* 0x000000ff0400720c */ /* 0x000fe20003f25070 */
[----:B------:R-:W-:-:S06]  /*05f0*/  HFMA2 R17, -RZ, RZ, 0, 0 ;  /* 0x00000000ff117431 */ /* 0x000fcc00000001ff */
[----:B-1----:R-:W1:Y:S02]  /*0600*/  MUFU.RCP R3, R3 ;  /* 0x0000000300037308 */ /* 0x002e640000001000 */
[----:B-1----:R-:W-:-:S06]  /*0610*/  IADD3 R12, PT, PT, R3, 0xffffffe, RZ ;  /* 0x0ffffffe030c7810 */ /* 0x002fcc0007ffe0ff */
[----:B------:R1:W2:Y:S02]  /*0620*/  F2I.FTZ.U32.TRUNC.NTZ R13, R12 ;  /* 0x0000000c000d7305 */ /* 0x0002a4000021f000 */
[----:B-1----:R-:W-:Y:S02]  /*0630*/  IMAD.MOV.U32 R12, RZ, RZ, RZ ;  /* 0x000000ffff0c7224 */ /* 0x002fe400078e00ff */
[----:B--2---:R-:W-:-:S04]  /*0640*/  IMAD.MOV R5, RZ, RZ, -R13 ;  /* 0x000000ffff057224 */ /* 0x004fc800078e0a0d */
[----:B------:R-:W-:-:S04]  /*0650*/  IMAD R5, R5, R4, RZ ;  /* 0x0000000405057224 */ /* 0x000fc800078e02ff */
[----:B------:R-:W-:-:S06]  /*0660*/  IMAD.HI.U32 R13, R13, R5, R12 ;  /* 0x000000050d0d7227 */ /* 0x000fcc00078e000c */
[----:B------:R-:W-:-:S05]  /*0670*/  IMAD.HI.U32 R13, R13, R6, RZ ;  /* 0x000000060d0d7227 */ /* 0x000fca00078e00ff */
[----:B------:R-:W-:-:S05]  /*0680*/  IADD3 R13, PT, PT, -R13, RZ, RZ ;  /* 0x000000ff0d0d7210 */ /* 0x000fca0007ffe1ff */
[----:B------:R-:W-:-:S05]  /*0690*/  IMAD R16, R4, R13, R6 ;  /* 0x0000000d04107224 */ /* 0x000fca00078e0206 */
[----:B------:R-:W-:-:S13]  /*06a0*/  ISETP.GE.U32.AND P0, PT, R16, R4, PT ;  /* 0x000000041000720c */ /* 0x000fda0003f06070 */
[----:B------:R-:W-:-:S05]  /*06b0*/  @P0 IMAD.IADD R16, R16, 0x1, -R4 ;  /* 0x0000000110100824 */ /* 0x000fca00078e0a04 */
[----:B------:R-:W-:-:S13]  /*06c0*/  ISETP.GE.U32.AND P0, PT, R16, R4, PT ;  /* 0x000000041000720c */ /* 0x000fda0003f06070 */
[----:B------:R-:W-:Y:S01]  /*06d0*/  @P0 IMAD.IADD R16, R16, 0x1, -R4 ;  /* 0x0000000110100824 */ /* 0x000fe200078e0a04 */
[----:B------:R-:W-:Y:S01]  /*06e0*/  @!P1 LOP3.LUT R16, RZ, R4, RZ, 0x33, !PT ;  /* 0x00000004ff109212 */ /* 0x000fe200078e33ff */
[----:B------:R-:W-:Y:S06]  /*06f0*/  BRA `(.L_x_11) ;  /* 0x00000000001c7947 */ /* 0x000fec0003800000 */
.L_x_10:
[----:B------:R-:W1:Y:S01]  /*0700*/  LDCU.64 UR6, c[0x0][0x398] ;  /* 0x00007300ff0677ac */ /* 0x000e620008000a00 */
[----:B------:R-:W-:Y:S01]  /*0710*/  MOV R8, 0x750 ;  /* 0x0000075000087802 */ /* 0x000fe20000000f00 */
[----:B-1----:R-:W-:Y:S02]  /*0720*/  IMAD.U32 R4, RZ, RZ, UR6 ;  /* 0x00000006ff047e24 */ /* 0x002fe4000f8e00ff */
[----:B------:R-:W-:-:S07]  /*0730*/  IMAD.U32 R5, RZ, RZ, UR7 ;  /* 0x00000007ff057e24 */ /* 0x000fce000f8e00ff */
[----:B0-----:R-:W-:Y:S05]  /*0740*/  CALL.REL.NOINC `($__internal_1_$__cuda_sm20_rem_u64) ;  /* 0x0000002000887944 */ /* 0x001fea0003c00000 */
[----:B------:R-:W-:Y:S01]  /*0750*/  MOV R16, R12 ;  /* 0x0000000c00107202 */ /* 0x000fe20000000f00 */
[----:B------:R-:W-:-:S07]  /*0760*/  IMAD.MOV.U32 R17, RZ, RZ, R13 ;  /* 0x000000ffff117224 */ /* 0x000fce00078e000d */
.L_x_11:
[----:B0-----:R-:W-:Y:S05]  /*0770*/  BSYNC.RECONVERGENT B2 ;  /* 0x0000000000027941 */ /* 0x001fea0003800200 */
.L_x_9:
[----:B------:R-:W0:Y:S01]  /*0780*/  LDC.64 R4, c[0x0][0x390] ;  /* 0x0000e400ff047b82 */ /* 0x000e220000000a00 */
[----:B------:R-:W-:Y:S01]  /*0790*/  BSSY.RECONVERGENT B2, `(.L_x_12) ;  /* 0x000001e000027945 */ /* 0x000fe20003800200 */
[----:B0-----:R-:W-:-:S04]  /*07a0*/  IADD3 R6, P0, PT, R0, R4, RZ ;  /* 0x0000000400067210 */ /* 0x001fc80007f1e0ff */
[----:B------:R-:W-:-:S04]  /*07b0*/  LEA.HI.X.SX32 R3, R0, R5, 0x1, P0 ;  /* 0x0000000500037211 */ /* 0x000fc800000f0eff */
[----:B------:R-:W-:-:S04]  /*07c0*/  LOP3.LUT R5, R3, R5, RZ, 0xfc, !PT ;  /* 0x0000000503057212 */ /* 0x000fc800078efcff */
[----:B------:R-:W-:-:S13]  /*07d0*/  ISETP.NE.U32.AND P0, PT, R5, RZ, PT ;  /* 0x000000ff0500720c */ /* 0x000fda0003f05070 */
[----:B------:R-:W-:Y:S05]  /*07e0*/  @P0 BRA `(.L_x_13) ;  /* 0x00000000004c0947 */ /* 0x000fea0003800000 */
[----:B------:R-:W0:Y:S01]  /*07f0*/  I2F.U32.RP R5, R4 ;  /* 0x0000000400057306 */ /* 0x000e220000209000 */
[----:B------:R-:W-:Y:S01]  /*0800*/  IMAD.MOV.U32 R12, RZ, RZ, RZ ;  /* 0x000000ffff0c7224 */ /* 0x000fe200078e00ff */
[----:B------:R-:W-:-:S06]  /*0810*/  ISETP.NE.U32.AND P1, PT, R4, RZ, PT ;  /* 0x000000ff0400720c */ /* 0x000fcc0003f25070 */
[----:B0-----:R-:W0:Y:S02]  /*0820*/  MUFU.RCP R5, R5 ;  /* 0x0000000500057308 */ /* 0x001e240000001000 */
[----:B0-----:R-:W-:-:S06]  /*0830*/  VIADD R13, R5, 0xffffffe ;  /* 0x0ffffffe050d7836 */ /* 0x001fcc0000000000 */
[----:B------:R-:W0:Y:S02]  /*0840*/  F2I.FTZ.U32.TRUNC.NTZ R13, R13 ;  /* 0x0000000d000d7305 */ /* 0x000e24000021f000 */
[----:B0-----:R-:W-:-:S05]  /*0850*/  IADD3 R3, PT, PT, RZ, -R13, RZ ;  /* 0x8000000dff037210 */ /* 0x001fca0007ffe0ff */
[----:B------:R-:W-:-:S04]  /*0860*/  IMAD R3, R3, R4, RZ ;  /* 0x0000000403037224 */ /* 0x000fc800078e02ff */
[----:B------:R-:W-:-:S04]  /*0870*/  IMAD.HI.U32 R3, R13, R3, R12 ;  /* 0x000000030d037227 */ /* 0x000fc800078e000c */
[----:B------:R-:W-:Y:S02]  /*0880*/  IMAD.MOV.U32 R13, RZ, RZ, RZ ;  /* 0x000000ffff0d7224 */ /* 0x000fe400078e00ff */
[----:B------:R-:W-:-:S04]  /*0890*/  IMAD.HI.U32 R3, R3, R6, RZ ;  /* 0x0000000603037227 */ /* 0x000fc800078e00ff */
[----:B------:R-:W-:-:S04]  /*08a0*/  IMAD.MOV R3, RZ, RZ, -R3 ;  /* 0x000000ffff037224 */ /* 0x000fc800078e0a03 */
[----:B------:R-:W-:-:S05]  /*08b0*/  IMAD R12, R4, R3, R6 ;  /* 0x00000003040c7224 */ /* 0x000fca00078e0206 */
[----:B------:R-:W-:-:S13]  /*08c0*/  ISETP.GE.U32.AND P0, PT, R12, R4, PT ;  /* 0x000000040c00720c */ /* 0x000fda0003f06070 */
[----:B------:R-:W-:-:S04]  /*08d0*/  @P0 IADD3 R12, PT, PT, R12, -R4, RZ ;  /* 0x800000040c0c0210 */ /* 0x000fc80007ffe0ff */
[----:B------:R-:W-:-:S13]  /*08e0*/  ISETP.GE.U32.AND P0, PT, R12, R4, PT ;  /* 0x000000040c00720c */ /* 0x000fda0003f06070 */
[----:B------:R-:W-:Y:S01]  /*08f0*/  @P0 IMAD.IADD R12, R12, 0x1, -R4 ;  /* 0x000000010c0c0824 */ /* 0x000fe200078e0a04 */
[----:B------:R-:W-:Y:S01]  /*0900*/  @!P1 LOP3.LUT R12, RZ, R4, RZ, 0x33, !PT ;  /* 0x00000004ff0c9212 */ /* 0x000fe200078e33ff */
[----:B------:R-:W-:Y:S06]  /*0910*/  BRA `(.L_x_14) ;  /* 0x0000000000147947 */ /* 0x000fec0003800000 */
.L_x_13:
[----:B------:R-:W0:Y:S01]  /*0920*/  LDCU.64 UR6, c[0x0][0x390] ;  /* 0x00007200ff0677ac */ /* 0x000e220008000a00 */
[----:B------:R-:W-:Y:S02]  /*0930*/  MOV R8, 0x970 ;  /* 0x0000097000087802 */ /* 0x000fe40000000f00 */
[----:B0-----:R-:W-:Y:S01]  /*0940*/  MOV R4, UR6 ;  /* 0x0000000600047c02 */ /* 0x001fe20008000f00 */
[----:B------:R-:W-:-:S07]  /*0950*/  IMAD.U32 R5, RZ, RZ, UR7 ;  /* 0x00000007ff057e24 */ /* 0x000fce000f8e00ff */
[----:B------:R-:W-:Y:S05]  /*0960*/  CALL.REL.NOINC `($__internal_1_$__cuda_sm20_rem_u64) ;  /* 0x0000002000007944 */ /* 0x000fea0003c00000 */
.L_x_14:
[----:B------:R-:W-:Y:S05]  /*0970*/  BSYNC.RECONVERGENT B2 ;  /* 0x0000000000027941 */ /* 0x000fea0003800200 */
.L_x_12:
[----:B------:R-:W0:Y:S01]  /*0980*/  LDC.64 R4, c[0x0][0x390] ;  /* 0x0000e400ff047b82 */ /* 0x000e220000000a00 */
[----:B------:R-:W1:Y:S01]  /*0990*/  LDCU.64 UR6, c[0x0][0x380] ;  /* 0x00007000ff0677ac */ /* 0x000e620008000a00 */
[-C--:B0-----:R-:W-:Y:S02]  /*09a0*/  IMAD R3, R17, R4.reuse, RZ ;  /* 0x0000000411037224 */ /* 0x081fe400078e02ff */
[----:B------:R-:W-:-:S04]  /*09b0*/  IMAD.WIDE.U32 R12, R16, R4, R12 ;  /* 0x00000004100c7225 */ /* 0x000fc800078e000c */
[----:B------:R-:W-:Y:S01]  /*09c0*/  IMAD R3, R16, R5, R3 ;  /* 0x0000000510037224 */ /* 0x000fe200078e0203 */
[----:B-1----:R-:W-:-:S03]  /*09d0*/  LEA R18, P0, R12, UR6, 0x2 ;  /* 0x000000060c127c11 */ /* 0x002fc6000f8010ff */
[----:B------:R-:W-:-:S05]  /*09e0*/  IMAD.IADD R3, R13, 0x1, R3 ;  /* 0x000000010d037824 */ /* 0x000fca00078e0203 */
[----:B------:R-:W-:-:S05]  /*09f0*/  LEA.HI.X R19, R12, UR7, R3, 0x2, P0 ;  /* 0x000000070c137c11 */ /* 0x000fca00080f1403 */
[----:B------:R0:W5:Y:S01]  /*0a00*/  LDG.E R18, desc[UR4][R18.64] ;  /* 0x0000000412127981 */ /* 0x000162000c1e1900 */
[----:B------:R-:W-:Y:S01]  /*0a10*/  IADD3 R6, P0, PT, R7, R4, RZ ;  /* 0x0000000407067210 */ /* 0x000fe20007f1e0ff */
[----:B------:R-:W-:Y:S03]  /*0a20*/  BSSY.RECONVERGENT B2, `(.L_x_15) ;  /* 0x000001d000027945 */ /* 0x000fe60003800200 */
[----:B------:R-:W-:-:S04]  /*0a30*/  IADD3.X R3, PT, PT, R11, R5, RZ, P0, !PT ;  /* 0x000000050b037210 */ /* 0x000fc800007fe4ff */
[----:B------:R-:W-:-:S04]  /*0a40*/  LOP3.LUT R5, R3, R5, RZ, 0xfc, !PT ;  /* 0x0000000503057212 */ /* 0x000fc800078efcff */
[----:B------:R-:W-:-:S13]  /*0a50*/  ISETP.NE.U32.AND P0, PT, R5, RZ, PT ;  /* 0x000000ff0500720c */ /* 0x000fda0003f05070 */
[----:B0-----:R-:W-:Y:S05]  /*0a60*/  @P0 BRA `(.L_x_16) ;  /* 0x00000000004c0947 */ /* 0x001fea0003800000 */
[----:B------:R-:W0:Y:S01]  /*0a70*/  I2F.U32.RP R5, R4 ;  /* 0x0000000400057306 */ /* 0x000e220000209000 */
[----:B------:R-:W-:Y:S01]  /*0a80*/  HFMA2 R12, -RZ, RZ, 0, 0 ;  /* 0x00000000ff0c7431 */ /* 0x000fe200000001ff */
[----:B------:R-:W-:-:S06]  /*0a90*/  ISETP.NE.U32.AND P1, PT, R4, RZ, PT ;  /* 0x000000ff0400720c */ /* 0x000fcc0003f25070 */
[----:B0-----:R-:W0:Y:S02]  /*0aa0*/  MUFU.RCP R5, R5 ;  /* 0x0000000500057308 */ /* 0x001e240000001000 */
[----:B0-----:R-:W-:-:S06]  /*0ab0*/  VIADD R13, R5, 0xffffffe ;  /* 0x0ffffffe050d7836 */ /* 0x001fcc0000000000 */
[----:B------:R-:W0:Y:S02]  /*0ac0*/  F2I.FTZ.U32.TRUNC.NTZ R13, R13 ;  /* 0x0000000d000d7305 */ /* 0x000e24000021f000 */
[----:B0-----:R-:W-:-:S04]  /*0ad0*/  IMAD.MOV R3, RZ, RZ, -R13 ;  /* 0x000000ffff037224 */ /* 0x001fc800078e0a0d */
[----:B------:R-:W-:-:S04]  /*0ae0*/  IMAD R3, R3, R4, RZ ;  /* 0x0000000403037224 */ /* 0x000fc800078e02ff */
[----:B------:R-:W-:-:S04]  /*0af0*/  IMAD.HI.U32 R3, R13, R3, R12 ;  /* 0x000000030d037227 */ /* 0x000fc800078e000c */
[----:B------:R-:W-:Y:S02]  /*0b00*/  IMAD.MOV.U32 R13, RZ, RZ, RZ ;  /* 0x000000ffff0d7224 */ /* 0x000fe400078e00ff */
[----:B------:R-:W-:-:S04]  /*0b10*/  IMAD.HI.U32 R3, R3, R6, RZ ;  /* 0x0000000603037227 */ /* 0x000fc800078e00ff */
[----:B------:R-:W-:-:S04]  /*0b20*/  IMAD.MOV R3, RZ, RZ, -R3 ;  /* 0x000000ffff037224 */ /* 0x000fc800078e0a03 */
[----:B------:R-:W-:-:S05]  /*0b30*/  IMAD R12, R4, R3, R6 ;  /* 0x00000003040c7224 */ /* 0x000fca00078e0206 */
[----:B------:R-:W-:-:S13]  /*0b40*/  ISETP.GE.U32.AND P0, PT, R12, R4, PT ;  /* 0x000000040c00720c */ /* 0x000fda0003f06070 */
[----:B------:R-:W-:-:S05]  /*0b50*/  @P0 IMAD.IADD R12, R12, 0x1, -R4 ;  /* 0x000000010c0c0824 */ /* 0x000fca00078e0a04 */
[----:B------:R-:W-:-:S13]  /*0b60*/  ISETP.GE.U32.AND P0, PT, R12, R4, PT ;  /* 0x000000040c00720c */ /* 0x000fda0003f06070 */
[-C--:B------:R-:W-:Y:S02]  /*0b70*/  @P0 IADD3 R12, PT, PT, R12, -R4.reuse, RZ ;  /* 0x800000040c0c0210 */ /* 0x080fe40007ffe0ff */
[----:B------:R-:W-:Y:S01]  /*0b80*/  @!P1 LOP3.LUT R12, RZ, R4, RZ, 0x33, !PT ;  /* 0x00000004ff0c9212 */ /* 0x000fe200078e33ff */
[----:B------:R-:W-:Y:S06]  /*0b90*/  BRA `(.L_x_17) ;  /* 0x0000000000147947 */ /* 0x000fec0003800000 */
.L_x_16:
[----:B------:R-:W0:Y:S01]  /*0ba0*/  LDCU.64 UR6, c[0x0][0x390] ;  /* 0x00007200ff0677ac */ /* 0x000e220008000a00 */
[----:B------:R-:W-:Y:S01]  /*0bb0*/  MOV R8, 0xbf0 ;  /* 0x00000bf000087802 */ /* 0x000fe20000000f00 */
[----:B0-----:R-:W-:Y:S01]  /*0bc0*/  IMAD.U32 R4, RZ, RZ, UR6 ;  /* 0x00000006ff047e24 */ /* 0x001fe2000f8e00ff */
[----:B------:R-:W-:-:S07]  /*0bd0*/  MOV R5, UR7 ;  /* 0x0000000700057c02 */ /* 0x000fce0008000f00 */
[----:B-----5:R-:W-:Y:S05]  /*0be0*/  CALL.REL.NOINC `($__internal_1_$__cuda_sm20_rem_u64) ;  /* 0x0000001c00607944 */ /* 0x020fea0003c00000 */
.L_x_17:
[----:B------:R-:W-:Y:S05]  /*0bf0*/  BSYNC.RECONVERGENT B2 ;  /* 0x0000000000027941 */ /* 0x000fea0003800200 */
.L_x_15:
        /* <DEDUP_REMOVED lines=8> */
[----:B------:R-:W2:Y:S01]  /*0c80*/  LDG.E R14, desc[UR4][R14.64] ;  /* 0x000000040e0e7981 */ /* 0x000ea2000c1e1900 */
[----:B------:R-:W-:Y:S01]  /*0c90*/  VIADD R3, R7, 0x1 ;  /* 0x0000000107037836 */ /* 0x000fe20000000000 */
[----:B------:R-:W-:Y:S04]  /*0ca0*/  BSSY.RECONVERGENT B2, `(.L_x_18) ;  /* 0x0000028000027945 */ /* 0x000fe80003800200 */
[----:B------:R-:W-:-:S04]  /*0cb0*/  IADD3 R6, P1, PT, R3, R4, RZ ;  /* 0x0000000403067210 */ /* 0x000fc80007f3e0ff */
[-C--:B------:R-:W-:Y:S02]  /*0cc0*/  LEA.HI.X.SX32 R8, R3, R5.reuse, 0x1, P1 ;  /* 0x0000000503087211 */ /* 0x080fe400008f0eff */
[----:B-----5:R-:W-:Y:S02]  /*0cd0*/  ISETP.NE.AND P1, PT, R18, 0x1, PT ;  /* 0x000000011200780c */ /* 0x020fe40003f25270 */
[----:B------:R-:W-:Y:S02]  /*0ce0*/  LOP3.LUT R5, R8, R5, RZ, 0xfc, !PT ;  /* 0x0000000508057212 */ /* 0x000fe400078efcff */
[----:B------:R-:W-:Y:S02]  /*0cf0*/  MOV R18, 0x2 ;  /* 0x0000000200127802 */ /* 0x000fe40000000f00 */
[----:B------:R-:W-:Y:S02]  /*0d00*/  ISETP.NE.U32.AND P2, PT, R5, RZ, PT ;  /* 0x000000ff0500720c */ /* 0x000fe40003f45070 */
[----:B--2---:R-:W-:-:S04]  /*0d10*/  ISETP.NE.AND P0, PT, R14, 0x1, PT ;  /* 0x000000010e00780c */ /* 0x004fc80003f05270 */
[----:B------:R-:W-:-:S09]  /*0d20*/  SEL R3, RZ, 0x1, P0 ;  /* 0x00000001ff037807 */ /* 0x000fd20000000000 */
[----:B------:R-:W-:Y:S02]  /*0d30*/  @P0 IMAD.MOV R18, RZ, RZ, 0x1 ;  /* 0x00000001ff120424 */ /* 0x000fe400078e02ff */
[----:B------:R-:W-:Y:S01]  /*0d40*/  @P1 IMAD.MOV R18, RZ, RZ, R3 ;  /* 0x000000ffff121224 */ /* 0x000fe200078e0203 */
[----:B------:R-:W-:Y:S06]  /*0d50*/  @P2 BRA `(.L_x_19) ;  /* 0x0000000000502947 */ /* 0x000fec0003800000 */
[----:B------:R-:W0:Y:S01]  /*0d60*/  I2F.U32.RP R5, R4 ;  /* 0x0000000400057306 */ /* 0x000e220000209000 */
[----:B------:R-:W-:-:S07]  /*0d70*/  ISETP.NE.U32.AND P1, PT, R4, RZ, PT ;  /* 0x000000ff0400720c */ /* 0x000fce0003f25070 */
[----:B0-----:R-:W0:Y:S02]  /*0d80*/  MUFU.RCP R5, R5 ;  /* 0x0000000500057308 */ /* 0x001e240000001000 */
[----:B0-----:R-:W-:Y:S01]  /*0d90*/  IADD3 R12, PT, PT, R5, 0xffffffe, RZ ;  /* 0x0ffffffe050c7810 */ /* 0x001fe20007ffe0ff */
[----:B------:R-:W-:-:S05]  /*0da0*/  IMAD.MOV.U32 R5, RZ, RZ, RZ ;  /* 0x000000ffff057224 */ /* 0x000fca00078e00ff */
[----:B------:R0:W1:Y:S02]  /*0db0*/  F2I.FTZ.U32.TRUNC.NTZ R13, R12 ;  /* 0x0000000c000d7305 */ /* 0x000064000021f000 */
[----:B0-----:R-:W-:Y:S02]  /*0dc0*/  IMAD.MOV.U32 R12, RZ, RZ, RZ ;  /* 0x000000ffff0c7224 */ /* 0x001fe400078e00ff */
[----:B-1----:R-:W-:-:S04]  /*0dd0*/  IMAD.MOV R3, RZ, RZ, -R13 ;  /* 0x000000ffff037224 */ /* 0x002fc800078e0a0d */
        /* <DEDUP_REMOVED lines=9> */
[----:B------:R-:W-:-:S04]  /*0e70*/  @!P1 LOP3.LUT R3, RZ, R4, RZ, 0x33, !PT ;  /* 0x00000004ff039212 */ /* 0x000fc800078e33ff */
[----:B------:R-:W-:Y:S01]  /*0e80*/  MOV R4, R3 ;  /* 0x0000000300047202 */ /* 0x000fe20000000f00 */
[----:B------:R-:W-:Y:S06]  /*0e90*/  BRA `(.L_x_20) ;  /* 0x0000000000207947 */ /* 0x000fec0003800000 */
.L_x_19:
[----:B------:R-:W0:Y:S01]  /*0ea0*/  LDCU.64 UR6, c[0x0][0x390] ;  /* 0x00007200ff0677ac */ /* 0x000e220008000a00 */
[----:B------:R-:W-:Y:S01]  /*0eb0*/  IMAD.MOV.U32 R3, RZ, RZ, R8 ;  /* 0x000000ffff037224 */ /* 0x000fe200078e0008 */
[----:B------:R-:W-:Y:S01]  /*0ec0*/  MOV R8, 0xf00 ;  /* 0x00000f0000087802 */ /* 0x000fe20000000f00 */
[----:B0-----:R-:W-:Y:S01]  /*0ed0*/  IMAD.U32 R4, RZ, RZ, UR6 ;  /* 0x00000006ff047e24 */ /* 0x001fe2000f8e00ff */
[----:B------:R-:W-:-:S07]  /*0ee0*/  MOV R5, UR7 ;  /* 0x0000000700057c02 */ /* 0x000fce0008000f00 */
[----:B------:R-:W-:Y:S05]  /*0ef0*/  CALL.REL.NOINC `($__internal_1_$__cuda_sm20_rem_u64) ;  /* 0x00000018009c7944 */ /* 0x000fea0003c00000 */
[----:B------:R-:W-:Y:S01]  /*0f00*/  IMAD.MOV.U32 R4, RZ, RZ, R12 ;  /* 0x000000ffff047224 */ /* 0x000fe200078e000c */
[----:B------:R-:W-:-:S07]  /*0f10*/  MOV R5, R13 ;  /* 0x0000000d00057202 */ /* 0x000fce0000000f00 */
.L_x_20:
[----:B------:R-:W-:Y:S05]  /*0f20*/  BSYNC.RECONVERGENT B2 ;  /* 0x0000000000027941 */ /* 0x000fea0003800200 */
.L_x_18:
[----:B------:R-:W0:Y:S01]  /*0f30*/  LDCU.64 UR6, c[0x0][0x390] ;  /* 0x00007200ff0677ac */ /* 0x000e220008000a00 */
[----:B------:R-:W1:Y:S01]  /*0f40*/  LDCU.64 UR8, c[0x0][0x380] ;  /* 0x00007000ff0877ac */ /* 0x000e620008000a00 */
[----:B0-----:R-:W-:Y:S02]  /*0f50*/  IMAD R3, R17, UR6, RZ ;  /* 0x0000000611037c24 */ /* 0x001fe4000f8e02ff */
[----:B------:R-:W-:-:S04]  /*0f60*/  IMAD.WIDE.U32 R4, R16, UR6, R4 ;  /* 0x0000000610047c25 */ /* 0x000fc8000f8e0004 */
[----:B------:R-:W-:Y:S01]  /*0f70*/  IMAD R3, R16, UR7, R3 ;  /* 0x0000000710037c24 */ /* 0x000fe2000f8e0203 */
[----:B-1----:R-:W-:-:S03]  /*0f80*/  LEA R12, P0, R4, UR8, 0x2 ;  /* 0x00000008040c7c11 */ /* 0x002fc6000f8010ff */
[----:B------:R-:W-:-:S05]  /*0f90*/  IMAD.IADD R3, R3, 0x1, R5 ;  /* 0x0000000103037824 */ /* 0x000fca00078e0205 */
[----:B------:R-:W-:-:S05]  /*0fa0*/  LEA.HI.X R13, R4, UR9, R3, 0x2, P0 ;  /* 0x00000009040d7c11 */ /* 0x000fca00080f1403 */
[----:B------:R-:W2:Y:S01]  /*0fb0*/  LDG.E R12, desc[UR4][R12.64] ;  /* 0x000000040c0c7981 */ /* 0x000ea2000c1e1900 */
[----:B------:R-:W-:Y:S01]  /*0fc0*/  ISETP.GT.AND P1, PT, R0, R9, PT ;  /* 0x000000090000720c */ /* 0x000fe20003f24270 */
[----:B------:R-:W-:-:S12]  /*0fd0*/  VIADD R3, R18, 0x1 ;  /* 0x0000000112037836 */ /* 0x000fd80000000000 */
[----:B------:R-:W-:Y:S05]  /*0fe0*/  @P1 BREAK.RELIABLE B1 ;  /* 0x0000000000011942 */ /* 0x000fea0003800100 */
[----:B--2---:R-:W-:-:S13]  /*0ff0*/  ISETP.NE.AND P0, PT, R12, 0x1, PT ;  /* 0x000000010c00780c */ /* 0x004fda0003f05270 */
[----:B------:R-:W-:-:S04]  /*1000*/  @P0 IADD3 R3, PT, PT, R18, RZ, RZ ;  /* 0x000000ff12030210 */ /* 0x000fc80007ffe0ff */
[----:B------:R-:W-:Y:S01]  /*1010*/  PRMT R18, R3, 0x7610, R18 ;  /* 0x0000761003127816 */ /* 0x000fe20000000012 */
[----:B------:R-:W-:Y:S06]  /*1020*/  @P1 BRA `(.L_x_6) ;  /* 0x0000001000b81947 */ /* 0x000fec0003800000 */
        /* <DEDUP_REMOVED lines=8> */
[----:B------:R-:W-:Y:S01]  /*10b0*/  ISETP.NE.U32.AND P1, PT, R4, RZ, PT ;  /* 0x000000ff0400720c */ /* 0x000fe20003f25070 */
[----:B------:R-:W-:-:S06]  /*10c0*/  IMAD.MOV.U32 R17, RZ, RZ, RZ ;  /* 0x000000ffff117224 */ /* 0x000fcc00078e00ff */
[----:B0-----:R-:W0:Y:S02]  /*10d0*/  MUFU.RCP R5, R5 ;  /* 0x0000000500057308 */ /* 0x001e240000001000 */
[----:B0-----:R-:W-:-:S06]  /*10e0*/  VIADD R12, R5, 0xffffffe ;  /* 0x0ffffffe050c7836 */ /* 0x001fcc0000000000 */
[----:B------:R0:W1:Y:S02]  /*10f0*/  F2I.FTZ.U32.TRUNC.NTZ R13, R12 ;  /* 0x0000000c000d7305 */ /* 0x000064000021f000 */
[----:B0-----:R-:W-:Y:S02]  /*1100*/  HFMA2 R12, -RZ, RZ, 0, 0 ;  /* 0x00000000ff0c7431 */ /* 0x001fe400000001ff */
[----:B-1----:R-:W-:-:S04]  /*1110*/  IMAD.MOV R3, RZ, RZ, -R13 ;  /* 0x000000ffff037224 */ /* 0x002fc800078e0a0d */
[----:B------:R-:W-:-:S04]  /*1120*/  IMAD R3, R3, R4, RZ ;  /* 0x0000000403037224 */ /* 0x000fc800078e02ff */
[----:B------:R-:W-:-:S06]  /*1130*/  IMAD.HI.U32 R3, R13, R3, R12 ;  /* 0x000000030d037227 */ /* 0x000fcc00078e000c */
        /* <DEDUP_REMOVED lines=9> */
.L_x_22:
[----:B------:R-:W0:Y:S01]  /*11d0*/  LDCU.64 UR6, c[0x0][0x398] ;  /* 0x00007300ff0677ac */ /* 0x000e220008000a00 */
[----:B------:R-:W-:Y:S01]  /*11e0*/  MOV R8, 0x1220 ;  /* 0x0000122000087802 */ /* 0x000fe20000000f00 */
[----:B0-----:R-:W-:Y:S01]  /*11f0*/  IMAD.U32 R4, RZ, RZ, UR6 ;  /* 0x00000006ff047e24 */ /* 0x001fe2000f8e00ff */
[----:B------:R-:W-:-:S07]  /*1200*/  MOV R5, UR7 ;  /* 0x0000000700057c02 */ /* 0x000fce0008000f00 */
[----:B------:R-:W-:Y:S05]  /*1210*/  CALL.REL.NOINC `($__internal_1_$__cuda_sm20_rem_u64) ;  /* 0x0000001400d47944 */ /* 0x000fea0003c00000 */
[----:B------:R-:W-:Y:S02]  /*1220*/  IMAD.MOV.U32 R16, RZ, RZ, R12 ;  /* 0x000000ffff107224 */ /* 0x000fe400078e000c */
[----:B------:R-:W-:-:S07]  /*1230*/  IMAD.MOV.U32 R17, RZ, RZ, R13 ;  /* 0x000000ffff117224 */ /* 0x000fce00078e000d */
.L_x_23:
[----:B------:R-:W-:Y:S05]  /*1240*/  BSYNC.RECONVERGENT B2 ;  /* 0x0000000000027941 */ /* 0x000fea0003800200 */
.L_x_21:
        /* <DEDUP_REMOVED lines=11> */
[----:B0-----:R-:W-:-:S06]  /*1300*/  IADD3 R13, PT, PT, R5, 0xffffffe, RZ ;  /* 0x0ffffffe050d7810 */ /* 0x001fcc0007ffe0ff */
[----:B------:R-:W0:Y:S02]  /*1310*/  F2I.FTZ.U32.TRUNC.NTZ R13, R13 ;  /* 0x0000000d000d7305 */ /* 0x000e24000021f000 */
[----:B0-----:R-:W-:-:S04]  /*1320*/  IMAD.MOV R3, RZ, RZ, -R13 ;  /* 0x000000ffff037224 */ /* 0x001fc800078e0a0d */
[----:B------:R-:W-:-:S04]  /*1330*/  IMAD R3, R3, R4, RZ ;  /* 0x0000000403037224 */ /* 0x000fc800078e02ff */
[----:B------:R-:W-:Y:S01]  /*1340*/  IMAD.HI.U32 R3, R13, R3, R12 ;  /* 0x000000030d037227 */ /* 0x000fe200078e000c */
[----:B------:R-:W-:-:S05]  /*1350*/  MOV R13, RZ ;  /* 0x000000ff000d7202 */ /* 0x000fca0000000f00 */
        /* <DEDUP_REMOVED lines=9> */
.L_x_25:
[----:B------:R-:W0:Y:S01]  /*13f0*/  LDCU.64 UR6, c[0x0][0x390] ;  /* 0x00007200ff0677ac */ /* 0x000e220008000a00 */
[----:B------:R-:W-:Y:S01]  /*1400*/  MOV R8, 0x1440 ;  /* 0x0000144000087802 */ /* 0x000fe20000000f00 */
[----:B0-----:R-:W-:Y:S02]  /*1410*/  IMAD.U32 R4, RZ, RZ, UR6 ;  /* 0x00000006ff047e24 */ /* 0x001fe4000f8e00ff */
[----:B------:R-:W-:-:S07]  /*1420*/  IMAD.U32 R5, RZ, RZ, UR7 ;  /* 0x00000007ff057e24 */ /* 0x000fce000f8e00ff */
[----:B------:R-:W-:Y:S05]  /*1430*/  CALL.REL.NOINC `($__internal_1_$__cuda_sm20_rem_u64) ;  /* 0x00000014004c7944 */ /* 0x000fea0003c00000 */
.L_x_26:
[----:B------:R-:W-:Y:S05]  /*1440*/  BSYNC.RECONVERGENT B2 ;  /* 0x0000000000027941 */ /* 0x000fea0003800200 */
.L_x_24:
[----:B------:R-:W0:Y:S01]  /*1450*/  LDC.64 R4, c[0x0][0x390] ;  /* 0x0000e400ff047b82 */ /* 0x000e220000000a00 */
[----:B------:R-:W1:Y:S01]  /*1460*/  LDCU.64 UR6, c[0x0][0x380] ;  /* 0x00007000ff0677ac */ /* 0x000e620008000a00 */
[-C--:B0-----:R-:W-:Y:S02]  /*1470*/  IMAD R3, R17, R4.reuse, RZ ;  /* 0x0000000411037224 */ /* 0x081fe400078e02ff */
[----:B------:R-:W-:-:S04]  /*1480*/  IMAD.WIDE.U32 R12, R16, R4, R12 ;  /* 0x00000004100c7225 */ /* 0x000fc800078e000c */
[----:B------:R-:W-:Y:S01]  /*1490*/  IMAD R3, R16, R5, R3 ;  /* 0x0000000510037224 */ /* 0x000fe200078e0203 */
[----:B-1----:R-:W-:-:S04]  /*14a0*/  LEA R14, P0, R12, UR6, 0x2 ;  /* 0x000000060c0e7c11 */ /* 0x002fc8000f8010ff */
[----:B------:R-:W-:-:S04]  /*14b0*/  IADD3 R3, PT, PT, R13, R3, RZ ;  /* 0x000000030d037210 */ /* 0x000fc80007ffe0ff */
[----:B------:R-:W-:-:S05]  /*14c0*/  LEA.HI.X R15, R12, UR7, R3, 0x2, P0 ;  /* 0x000000070c0f7c11 */ /* 0x000fca00080f1403 */
[----:B------:R-:W2:Y:S01]  /*14d0*/  LDG.E R14, desc[UR4][R14.64] ;  /* 0x000000040e0e7981 */ /* 0x000ea2000c1e1900 */
[----:B------:R-:W-:Y:S01]  /*14e0*/  VIADD R3, R7, 0x1 ;  /* 0x0000000107037836 */ /* 0x000fe20000000000 */
[----:B------:R-:W-:Y:S01]  /*14f0*/  BSSY.RECONVERGENT B2, `(.L_x_27) ;  /* 0x0000024000027945 */ /* 0x000fe20003800200 */
[----:B------:R-:W-:-:S03]  /*1500*/  VIADD R20, R18, 0x1 ;  /* 0x0000000112147836 */ /* 0x000fc60000000000 */
[----:B------:R-:W-:-:S04]  /*1510*/  IADD3 R6, P0, PT, R3, R4, RZ ;  /* 0x0000000403067210 */ /* 0x000fc80007f1e0ff */
[----:B------:R-:W-:-:S04]  /*1520*/  LEA.HI.X.SX32 R3, R3, R5, 0x1, P0 ;  /* 0x0000000503037211 */ /* 0x000fc800000f0eff */
[----:B------:R-:W-:-:S04]  /*1530*/  LOP3.LUT R5, R3, R5, RZ, 0xfc, !PT ;  /* 0x0000000503057212 */ /* 0x000fc800078efcff */
[----:B------:R-:W-:Y:S02]  /*1540*/  ISETP.NE.U32.AND P1, PT, R5, RZ, PT ;  /* 0x000000ff0500720c */ /* 0x000fe40003f25070 */
[----:B--2---:R-:W-:-:S13]  /*1550*/  ISETP.NE.AND P0, PT, R14, 0x1, PT ;  /* 0x000000010e00780c */ /* 0x004fda0003f05270 */
[----:B------:R-:W-:Y:S01]  /*1560*/  @P0 IADD3 R20, PT, PT, R18, RZ, RZ ;  /* 0x000000ff12140210 */ /* 0x000fe20007ffe0ff */
[----:B------:R-:W-:Y:S06]  /*1570*/  @P1 BRA `(.L_x_28) ;  /* 0x0000000000501947 */ /* 0x000fec0003800000 */
[----:B------:R-:W0:Y:S01]  /*1580*/  I2F.U32.RP R5, R4 ;  /* 0x0000000400057306 */ /* 0x000e220000209000 */
[----:B------:R-:W-:-:S07]  /*1590*/  ISETP.NE.U32.AND P1, PT, R4, RZ, PT ;  /* 0x000000ff0400720c */ /* 0x000fce0003f25070 */
[----:B0-----:R-:W0:Y:S02]  /*15a0*/  MUFU.RCP R5, R5 ;  /* 0x0000000500057308 */ /* 0x001e240000001000 */
[----:B0-----:R-:W-:Y:S02]  /*15b0*/  VIADD R12, R5, 0xffffffe ;  /* 0x0ffffffe050c7836 */ /* 0x001fe40000000000 */
[----:B------:R-:W-:-:S04]  /*15c0*/  IMAD.MOV.U32 R5, RZ, RZ, RZ ;  /* 0x000000ffff057224 */ /* 0x000fc800078e00ff */
        /* <DEDUP_REMOVED lines=12> */
[----:B------:R-:W-:-:S05]  /*1690*/  @!P1 LOP3.LUT R3, RZ, R4, RZ, 0x33, !PT ;  /* 0x00000004ff039212 */ /* 0x000fca00078e33ff */
[----:B------:R-:W-:Y:S01]  /*16a0*/  IMAD.MOV.U32 R4, RZ, RZ, R3 ;  /* 0x000000ffff047224 */ /* 0x000fe200078e0003 */
[----:B------:R-:W-:Y:S06]  /*16b0*/  BRA `(.L_x_29) ;  /* 0x00000000001c7947 */ /* 0x000fec0003800000 */
.L_x_28:
[----:B------:R-:W0:Y:S01]  /*16c0*/  LDCU.64 UR6, c[0x0][0x390] ;  /* 0x00007200ff0677ac */ /* 0x000e220008000a00 */
[----:B------:R-:W-:Y:S02]  /*16d0*/  MOV R8, 0x1710 ;  /* 0x0000171000087802 */ /* 0x000fe40000000f00 */
[----:B0-----:R-:W-:Y:S01]  /*16e0*/  MOV R4, UR6 ;  /* 0x0000000600047c02 */ /* 0x001fe20008000f00 */
[----:B------:R-:W-:-:S07]  /*16f0*/  IMAD.U32 R5, RZ, RZ, UR7 ;  /* 0x00000007ff057e24 */ /* 0x000fce000f8e00ff */
[----:B------:R-:W-:Y:S05]  /*1700*/  CALL.REL.NOINC `($__internal_1_$__cuda_sm20_rem_u64) ;  /* 0x0000001000987944 */ /* 0x000fea0003c00000 */
[----:B------:R-:W-:Y:S01]  /*1710*/  IMAD.MOV.U32 R4, RZ, RZ, R12 ;  /* 0x000000ffff047224 */ /* 0x000fe200078e000c */
[----:B------:R-:W-:-:S07]  /*1720*/  MOV R5, R13 ;  /* 0x0000000d00057202 */ /* 0x000fce0000000f00 */
.L_x_29:
[----:B------:R-:W-:Y:S05]  /*1730*/  BSYNC.RECONVERGENT B2 ;  /* 0x0000000000027941 */ /* 0x000fea0003800200 */
.L_x_27:
        /* <DEDUP_REMOVED lines=9> */
[----:B------:R-:W-:Y:S01]  /*17d0*/  VIADD R18, R20, 0x1 ;  /* 0x0000000114127836 */ /* 0x000fe20000000000 */
[----:B--2---:R-:W-:-:S13]  /*17e0*/  ISETP.NE.AND P0, PT, R12, 0x1, PT ;  /* 0x000000010c00780c */ /* 0x004fda0003f05270 */
[----:B------:R-:W-:-:S07]  /*17f0*/  @P0 IADD3 R18, PT, PT, R20, RZ, RZ ;  /* 0x000000ff14120210 */ /* 0x000fce0007ffe0ff */
.L_x_8:
[----:B------:R-:W-:-:S13]  /*1800*/  ISETP.GT.AND P0, PT, R0, R9, PT ;  /* 0x000000090000720c */ /* 0x000fda0003f04270 */
[----:B------:R-:W-:Y:S05]  /*1810*/  @P0 BREAK.RELIABLE B1 ;  /* 0x0000000000010942 */ /* 0x000fea0003800100 */
[----:B------:R-:W-:Y:S05]  /*1820*/  @P0 BRA `(.L_x_6) ;  /* 0x0000000800b80947 */ /* 0x000fea0003800000 */
[----:B0-----:R-:W-:Y:S05]  /*1830*/  BSYNC.RELIABLE B1 ;  /* 0x0000000000017941 */ /* 0x001fea0003800100 */
.L_x_7:
[----:B------:R-:W0:Y:S01]  /*1840*/  LDC.64 R4, c[0x0][0x398] ;  /* 0x0000e600ff047b82 */ /* 0x000e220000000a00 */
[----:B------:R-:W-:Y:S01]  /*1850*/  VIADD R3, R2, 0x1 ;  /* 0x0000000102037836 */ /* 0x000fe20000000000 */
[----:B------:R-:W-:Y:S04]  /*1860*/  BSSY.RECONVERGENT B1, `(.L_x_30) ;  /* 0x0000020000017945 */ /* 0x000fe80003800200 */
        /* <DEDUP_REMOVED lines=11> */
[----:B0-----:R-:W-:Y:S01]  /*1920*/  IMAD.MOV.U32 R8, RZ, RZ, RZ ;  /* 0x000000ffff087224 */ /* 0x001fe200078e00ff */
[----:B-1----:R-:W-:-:S05]  /*1930*/  IADD3 R3, PT, PT, RZ, -R9, RZ ;  /* 0x80000009ff037210 */ /* 0x002fca0007ffe0ff */
[----:B------:R-:W-:-:S04]  /*1940*/  IMAD R3, R3, R4, RZ ;  /* 0x0000000403037224 */ /* 0x000fc800078e02ff */
[----:B------:R-:W-:-:S06]  /*1950*/  IMAD.HI.U32 R3, R9, R3, R8 ;  /* 0x0000000309037227 */ /* 0x000fcc00078e0008 */
        /* <DEDUP_REMOVED lines=9> */
.L_x_31:
[----:B------:R-:W0:Y:S01]  /*19f0*/  LDCU.64 UR6, c[0x0][0x398] ;  /* 0x00007300ff0677ac */ /* 0x000e220008000a00 */
[----:B------:R-:W-:Y:S02]  /*1a00*/  MOV R8, 0x1a40 ;  /* 0x00001a4000087802 */ /* 0x000fe40000000f00 */
[----:B0-----:R-:W-:Y:S01]  /*1a10*/  MOV R4, UR6 ;  /* 0x0000000600047c02 */ /* 0x001fe20008000f00 */
[----:B------:R-:W-:-:S07]  /*1a20*/  IMAD.U32 R5, RZ, RZ, UR7 ;  /* 0x00000007ff057e24 */ /* 0x000fce000f8e00ff */
[----:B------:R-:W-:Y:S05]  /*1a30*/  CALL.REL.NOINC `($__internal_1_$__cuda_sm20_rem_u64) ;  /* 0x0000000c00cc7944 */ /* 0x000fea0003c00000 */
[----:B------:R-:W-:Y:S01]  /*1a40*/  IMAD.MOV.U32 R16, RZ, RZ, R12 ;  /* 0x000000ffff107224 */ /* 0x000fe200078e000c */
[----:B------:R-:W-:-:S07]  /*1a50*/  MOV R17, R13 ;  /* 0x0000000d00117202 */ /* 0x000fce0000000f00 */
.L_x_32:
[----:B------:R-:W-:Y:S05]  /*1a60*/  BSYNC.RECONVERGENT B1 ;  /* 0x0000000000017941 */ /* 0x000fea0003800200 */
.L_x_30:
        /* <DEDUP_REMOVED lines=26> */
.L_x_34:
[----:B------:R-:W0:Y:S01]  /*1c10*/  LDCU.64 UR6, c[0x0][0x390] ;  /* 0x00007200ff0677ac */ /* 0x000e220008000a00 */
[----:B------:R-:W-:Y:S01]  /*1c20*/  MOV R8, 0x1c60 ;  /* 0x00001c6000087802 */ /* 0x000fe20000000f00 */
[----:B0-----:R-:W-:Y:S01]  /*1c30*/  IMAD.U32 R4, RZ, RZ, UR6 ;  /* 0x00000006ff047e24 */ /* 0x001fe2000f8e00ff */
[----:B------:R-:W-:-:S07]  /*1c40*/  MOV R5, UR7 ;  /* 0x0000000700057c02 */ /* 0x000fce0008000f00 */
[----:B------:R-:W-:Y:S05]  /*1c50*/  CALL.REL.NOINC `($__internal_1_$__cuda_sm20_rem_u64) ;  /* 0x0000000c00447944 */ /* 0x000fea0003c00000 */
[----:B------:R-:W-:Y:S02]  /*1c60*/  IMAD.MOV.U32 R8, RZ, RZ, R12 ;  /* 0x000000ffff087224 */ /* 0x000fe400078e000c */
[----:B------:R-:W-:-:S07]  /*1c70*/  IMAD.MOV.U32 R9, RZ, RZ, R13 ;  /* 0x000000ffff097224 */ /* 0x000fce00078e000d */
.L_x_35:
[----:B------:R-:W-:Y:S05]  /*1c80*/  BSYNC.RECONVERGENT B1 ;  /* 0x0000000000017941 */ /* 0x000fea0003800200 */
.L_x_33:
        /* <DEDUP_REMOVED lines=9> */
[----:B------:R-:W-:Y:S01]  /*1d20*/  IADD3 R6, P0, PT, R7, R4, RZ ;  /* 0x0000000407067210 */ /* 0x000fe20007f1e0ff */
[----:B------:R-:W-:Y:S01]  /*1d30*/  BSSY.RECONVERGENT B1, `(.L_x_36) ;  /* 0x0000022000017945 */ /* 0x000fe20003800200 */
[----:B------:R-:W-:-:S03]  /*1d40*/  VIADD R0, R18, 0x1 ;  /* 0x0000000112007836 */ /* 0x000fc60000000000 */
[----:B------:R-:W-:-:S05]  /*1d50*/  IMAD.X R3, R11, 0x1, R5, P0 ;  /* 0x000000010b037824 */ /* 0x000fca00000e0605 */
[----:B------:R-:W-:-:S04]  /*1d60*/  LOP3.LUT R5, R3, R5, RZ, 0xfc, !PT ;  /* 0x0000000503057212 */ /* 0x000fc800078efcff */
[----:B------:R-:W-:Y:S02]  /*1d70*/  ISETP.NE.U32.AND P1, PT, R5, RZ, PT ;  /* 0x000000ff0500720c */ /* 0x000fe40003f25070 */
[----:B--2---:R-:W-:-:S13]  /*1d80*/  ISETP.NE.AND P0, PT, R12, 0x1, PT ;  /* 0x000000010c00780c */ /* 0x004fda0003f05270 */
[----:B------:R-:W-:Y:S01]  /*1d90*/  @P0 IADD3 R0, PT, PT, R18, RZ, RZ ;  /* 0x000000ff12000210 */ /* 0x000fe20007ffe0ff */
[----:B------:R-:W-:Y:S06]  /*1da0*/  @P1 BRA `(.L_x_37) ;  /* 0x00000000004c1947 */ /* 0x000fec0003800000 */
[----:B------:R-:W0:Y:S01]  /*1db0*/  I2F.U32.RP R5, R4 ;  /* 0x0000000400057306 */ /* 0x000e220000209000 */
[----:B------:R-:W-:Y:S02]  /*1dc0*/  MOV R8, RZ ;  /* 0x000000ff00087202 */ /* 0x000fe40000000f00 */
[----:B------:R-:W-:-:S05]  /*1dd0*/  ISETP.NE.U32.AND P1, PT, R4, RZ, PT ;  /* 0x000000ff0400720c */ /* 0x000fca0003f25070 */
        /* <DEDUP_REMOVED lines=16> */
.L_x_37:
[----:B------:R-:W0:Y:S01]  /*1ee0*/  LDCU.64 UR6, c[0x0][0x390] ;  /* 0x00007200ff0677ac */ /* 0x000e220008000a00 */
[----:B------:R-:W-:Y:S01]  /*1ef0*/  MOV R8, 0x1f30 ;  /* 0x00001f3000087802 */ /* 0x000fe20000000f00 */
[----:B0-----:R-:W-:Y:S01]  /*1f00*/  IMAD.U32 R4, RZ, RZ, UR6 ;  /* 0x00000006ff047e24 */ /* 0x001fe2000f8e00ff */
[----:B------:R-:W-:-:S07]  /*1f10*/  MOV R5, UR7 ;  /* 0x0000000700057c02 */ /* 0x000fce0008000f00 */
[----:B------:R-:W-:Y:S05]  /*1f20*/  CALL.REL.NOINC `($__internal_1_$__cuda_sm20_rem_u64) ;  /* 0x0000000800907944 */ /* 0x000fea0003c00000 */
[----:B------:R-:W-:Y:S02]  /*1f30*/  IMAD.MOV.U32 R8, RZ, RZ, R12 ;  /* 0x000000ffff087224 */ /* 0x000fe400078e000c */
[----:B------:R-:W-:-:S07]  /*1f40*/  IMAD.MOV.U32 R9, RZ, RZ, R13 ;  /* 0x000000ffff097224 */ /* 0x000fce00078e000d */
.L_x_38:
[----:B------:R-:W-:Y:S05]  /*1f50*/  BSYNC.RECONVERGENT B1 ;  /* 0x0000000000017941 */ /* 0x000fea0003800200 */
.L_x_36:
        /* <DEDUP_REMOVED lines=39> */
.L_x_40:
[----:B------:R-:W0:Y:S01]  /*21d0*/  LDCU.64 UR6, c[0x0][0x390] ;  /* 0x00007200ff0677ac */ /* 0x000e220008000a00 */
[----:B------:R-:W-:Y:S02]  /*21e0*/  MOV R8, 0x2220 ;  /* 0x0000222000087802 */ /* 0x000fe40000000f00 */
[----:B0-----:R-:W-:Y:S01]  /*21f0*/  MOV R4, UR6 ;  /* 0x0000000600047c02 */ /* 0x001fe20008000f00 */
[----:B------:R-:W-:-:S07]  /*2200*/  IMAD.U32 R5, RZ, RZ, UR7 ;  /* 0x00000007ff057e24 */ /* 0x000fce000f8e00ff */
[----:B------:R-:W-:Y:S05]  /*2210*/  CALL.REL.NOINC `($__internal_1_$__cuda_sm20_rem_u64) ;  /* 0x0000000400d47944 */ /* 0x000fea0003c00000 */
[----:B------:R-:W-:Y:S01]  /*2220*/  IMAD.MOV.U32 R4, RZ, RZ, R12 ;  /* 0x000000ffff047224 */ /* 0x000fe200078e000c */
[----:B------:R-:W-:-:S07]  /*2230*/  MOV R5, R13 ;  /* 0x0000000d00057202 */ /* 0x000fce0000000f00 */
.L_x_41:
[----:B------:R-:W-:Y:S05]  /*2240*/  BSYNC.RECONVERGENT B1 ;  /* 0x0000000000017941 */ /* 0x000fea0003800200 */
.L_x_39:
        /* <DEDUP_REMOVED lines=12> */
.L_x_6:
[----:B0-----:R-:W-:Y:S05]  /*2310*/  BSYNC.RECONVERGENT B0 ;  /* 0x0000000000007941 */ /* 0x001fea0003800200 */
.L_x_5:
[----:B------:R-:W-:Y:S05]  /*2320*/  WARPSYNC.ALL ;  /* 0x0000000000007948 */ /* 0x000fea0003800000 */
[----:B------:R-:W0:Y:S01]  /*2330*/  LDCU.64 UR6, c[0x0][0x390] ;  /* 0x00007200ff0677ac */ /* 0x000e220008000a00 */
[----:B------:R-:W-:Y:S01]  /*2340*/  SHF.R.S32.HI R3, RZ, 0x1f, R2 ;  /* 0x0000001fff037819 */ /* 0x000fe20000011402 */
[----:B------:R-:W-:Y:S01]  /*2350*/  IMAD.MOV.U32 R10, RZ, RZ, R7 ;  /* 0x000000ffff0a7224 */ /* 0x000fe200078e0007 */
[----:B------:R-:W1:Y:S03]  /*2360*/  LDCU.64 UR8, c[0x0][0x380] ;  /* 0x00007000ff0877ac */ /* 0x000e660008000a00 */
[----:B0-----:R-:W-:-:S02]  /*2370*/  IMAD R3, R3, UR6, RZ ;  /* 0x0000000603037c24 */ /* 0x001fc4000f8e02ff */
[----:B------:R-:W-:-:S04]  /*2380*/  IMAD.WIDE.U32 R10, R2, UR6, R10 ;  /* 0x00000006020a7c25 */ /* 0x000fc8000f8e000a */
[----:B------:R-:W-:Y:S02]  /*2390*/  IMAD R3, R2, UR7, R3 ;  /* 0x0000000702037c24 */ /* 0x000fe4000f8e0203 */
[----:B------:R-:W-:-:S03]  /*23a0*/  IMAD.SHL.U32 R9, R10, 0x4, RZ ;  /* 0x000000040a097824 */ /* 0x000fc600078e00ff */
[----:B------:R-:W-:Y:S02]  /*23b0*/  IADD3 R3, PT, PT, R11, R3, RZ ;  /* 0x000000030b037210 */ /* 0x000fe40007ffe0ff */
[----:B-1----:R-:W-:Y:S02]  /*23c0*/  IADD3 R2, P0, PT, R9, UR8, RZ ;  /* 0x0000000809027c10 */ /* 0x002fe4000ff1e0ff */
[----:B------:R-:W-:-:S04]  /*23d0*/  SHF.L.U64.HI R10, R10, 0x2, R3 ;  /* 0x000000020a0a7819 */ /* 0x000fc80000010203 */
[----:B------:R-:W-:-:S05]  /*23e0*/  IADD3.X R3, PT, PT, R10, UR9, RZ, P0, !PT ;  /* 0x000000090a037c10 */ /* 0x000fca00087fe4ff */
[----:B------:R-:W2:Y:S01]  /*23f0*/  LDG.E R2, desc[UR4][R2.64] ;  /* 0x0000000402027981 */ /* 0x000ea2000c1e1900 */
[----:B------:R-:W-:-:S04]  /*2400*/  LOP3.LUT R0, R18, 0xfe, RZ, 0xc0, !PT ;  /* 0x000000fe12007812 */ /* 0x000fc800078ec0ff */
[----:B------:R-:W-:-:S04]  /*2410*/  ISETP.NE.AND P0, PT, R0, 0x2, PT ;  /* 0x000000020000780c */ /* 0x000fc80003f05270 */
[----:B--2---:R-:W-:-:S13]  /*2420*/  ISETP.NE.OR P0, PT, R2, 0x1, P0 ;  /* 0x000000010200780c */ /* 0x004fda0000705670 */
[----:B------:R-:W0:Y:S01]  /*2430*/  @!P0 LDC.64 R4, c[0x0][0x388] ;  /* 0x0000e200ff048b82 */ /* 0x000e220000000a00 */
[----:B------:R-:W-:Y:S01]  /*2440*/  @!P0 IMAD.MOV.U32 R7, RZ, RZ, 0x1 ;  /* 0x00000001ff078424 */ /* 0x000fe200078e00ff */
[----:B0-----:R-:W-:-:S05]  /*2450*/  @!P0 IADD3 R4, P1, PT, R9, R4, RZ ;  /* 0x0000000409048210 */ /* 0x001fca0007f3e0ff */
[----:B------:R-:W-:-:S05]  /*2460*/  @!P0 IMAD.X R5, R10, 0x1, R5, P1 ;  /* 0x000000010a058824 */ /* 0x000fca00008e0605 */
[----:B------:R0:W-:Y:S01]  /*2470*/  @!P0 STG.E desc[UR4][R4.64], R7 ;  /* 0x0000000704008986 */ /* 0x0001e2000c101904 */
[----:B------:R-:W-:Y:S05]  /*2480*/  @!P0 EXIT ;  /* 0x000000000000894d */ /* 0x000fea0003800000 */
[----:B------:R-:W-:-:S04]  /*2490*/  PRMT R0, R18, 0x9910, RZ ;  /* 0x0000991012007816 */ /* 0x000fc800000000ff */
[----:B------:R-:W-:-:S13]  /*24a0*/  ISETP.NE.AND P0, PT, R0, 0x3, PT ;  /* 0x000000030000780c */ /* 0x000fda0003f05270 */
[----:B------:R-:W1:Y:S01]  /*24b0*/  @!P0 LDC.64 R2, c[0x0][0x388] ;  /* 0x0000e200ff028b82 */ /* 0x000e620000000a00 */
[----:B0-----:R-:W-:Y:S01]  /*24c0*/  @!P0 IMAD.MOV.U32 R5, RZ, RZ, 0x1 ;  /* 0x00000001ff058424 */ /* 0x001fe200078e00ff */
[----:B-1----:R-:W-:-:S04]  /*24d0*/  @!P0 IADD3 R2, P1, PT, R9, R2, RZ ;  /* 0x0000000209028210 */ /* 0x002fc80007f3e0ff */
[----:B------:R-:W-:-:S05]  /*24e0*/  @!P0 IADD3.X R3, PT, PT, R10, R3, RZ, P1, !PT ;  /* 0x000000030a038210 */ /* 0x000fca0000ffe4ff */
[----:B------:R0:W-:Y:S01]  /*24f0*/  @!P0 STG.E desc[UR4][R2.64], R5 ;  /* 0x0000000502008986 */ /* 0x0001e2000c101904 */
[----:B------:R-:W-:Y:S05]  /*2500*/  @!P0 EXIT ;  /* 0x000000000000894d */ /* 0x000fea0003800000 */
[----:B------:R-:W0:Y:S02]  /*2510*/  LDCU.64 UR6, c[0x0][0x388] ;  /* 0x00007100ff0677ac */ /* 0x000e240008000a00 */
[----:B0-----:R-:W-:-:S04]  /*2520*/  IADD3 R2, P0, PT, R9, UR6, RZ ;  /* 0x0000000609027c10 */ /* 0x001fc8000ff1e0ff */
[----:B------:R-:W-:-:S05]  /*2530*/  IADD3.X R3, PT, PT, R10, UR7, RZ, P0, !PT ;  /* 0x000000070a037c10 */ /* 0x000fca00087fe4ff */
[----:B------:R-:W-:Y:S01]  /*2540*/  STG.E desc[UR4][R2.64], RZ ;  /* 0x000000ff02007986 */ /* 0x000fe2000c101904 */
[----:B------:R-:W-:Y:S05]  /*2550*/  EXIT ;  /* 0x000000000000794d */ /* 0x000fea0003800000 */
        .weak           $__internal_0_$__cuda_sm20_div_u64
        .type           $__internal_0_$__cuda_sm20_div_u64,@function
        .size           $__internal_0_$__cuda_sm20_div_u64,($__internal_1_$__cuda_sm20_rem_u64 - $__internal_0_$__cuda_sm20_div_u64)
$__internal_0_$__cuda_sm20_div_u64:
[----:B------:R-:W0:Y:S01]  /*2560*/  LDCU.64 UR4, c[0x0][0x390] ;  /* 0x00007200ff0477ac */ /* 0x000e220008000a00 */
[----:B------:R-:W1:Y:S01]  /*2570*/  LDC.64 R2, c[0x0][0x390] ;  /* 0x0000e400ff027b82 */ /* 0x000e620000000a00 */
[----:B0-----:R-:W0:Y:S08]  /*2580*/  I2F.U64.RP R5, UR4 ;  /* 0x0000000400057d12 */ /* 0x001e300008309000 */
[----:B0-----:R-:W0:Y:S02]  /*2590*/  MUFU.RCP R5, R5 ;  /* 0x0000000500057308 */ /* 0x001e240000001000 */
[----:B0-----:R-:W-:-:S06]  /*25a0*/  VIADD R8, R5, 0x1ffffffe ;  /* 0x1ffffffe05087836 */ /* 0x001fcc0000000000 */
[----:B------:R-:W1:Y:S02]  /*25b0*/  F2I.U64.TRUNC R8, R8 ;  /* 0x0000000800087311 */ /* 0x000e64000020d800 */
[----:B-1----:R-:W-:-:S04]  /*25c0*/  IMAD.WIDE.U32 R12, R8, R2, RZ ;  /* 0x00000002080c7225 */ /* 0x002fc800078e00ff */
[----:B------:R-:W-:Y:S01]  /*25d0*/  IMAD R13, R8, R3, R13 ;  /* 0x00000003080d7224 */ /* 0x000fe200078e020d */
[----:B------:R-:W-:-:S03]  /*25e0*/  IADD3 R15, P0, PT, RZ, -R12, RZ ;  /* 0x8000000cff0f7210 */ /* 0x000fc60007f1e0ff */
[----:B------:R-:W-:Y:S02]  /*25f0*/  IMAD R13, R9, R2, R13 ;  /* 0x00000002090d7224 */ /* 0x000fe400078e020d */
[----:B------:R-:W-:-:S03]  /*2600*/  IMAD.HI.U32 R12, R8, R15, RZ ;  /* 0x0000000f080c7227 */ /* 0x000fc600078e00ff */
[----:B------:R-:W-:Y:S01]  /*2610*/  IADD3.X R17, PT, PT, RZ, ~R13, RZ, P0, !PT ;  /* 0x8000000dff117210 */ /* 0x000fe200007fe4ff */
[----:B------:R-:W-:-:S04]  /*2620*/  IMAD.MOV.U32 R13, RZ, RZ, R8 ;  /* 0x000000ffff0d7224 */ /* 0x000fc800078e0008 */
[----:B------:R-:W-:-:S04]  /*2630*/  IMAD.WIDE.U32 R12, P0, R8, R17, R12 ;  /* 0x00000011080c7225 */ /* 0x000fc8000780000c */
[C---:B------:R-:W-:Y:S02]  /*2640*/  IMAD R19, R9.reuse, R17, RZ ;  /* 0x0000001109137224 */ /* 0x040fe400078e02ff */
[----:B------:R-:W-:-:S04]  /*2650*/  IMAD.HI.U32 R12, P1, R9, R15, R12 ;  /* 0x0000000f090c7227 */ /* 0x000fc8000782000c */
[----:B------:R-:W-:Y:S01]  /*2660*/  IMAD.HI.U32 R5, R9, R17, RZ ;  /* 0x0000001109057227 */ /* 0x000fe200078e00ff */
[----:B------:R-:W-:-:S03]  /*2670*/  IADD3 R13, P2, PT, R19, R12, RZ ;  /* 0x0000000c130d7210 */ /* 0x000fc60007f5e0ff */
[----:B------:R-:W-:Y:S02]  /*2680*/  IMAD.X R5, R5, 0x1, R9, P0 ;  /* 0x0000000105057824 */ /* 0x000fe400000e0609 */
[----:B------:R-:W-:-:S03]  /*2690*/  IMAD.WIDE.U32 R8, R13, R2, RZ ;  /* 0x000000020d087225 */ /* 0x000fc600078e00ff */
[----:B------:R-:W-:Y:S01]  /*26a0*/  IADD3.X R5, PT, PT, RZ, RZ, R5, P2, P1 ;  /* 0x000000ffff057210 */ /* 0x000fe200017e2405 */
[----:B------:R-:W-:Y:S01]  /*26b0*/  IMAD R9, R13, R3, R9 ;  /* 0x000000030d097224 */ /* 0x000fe200078e0209 */
[----:B------:R-:W-:-:S03]  /*26c0*/  IADD3 R15, P0, PT, RZ, -R8, RZ ;  /* 0x80000008ff0f7210 */ /* 0x000fc60007f1e0ff */
[----:B------:R-:W-:Y:S02]  /*26d0*/  IMAD R9, R5, R2, R9 ;  /* 0x0000000205097224 */ /* 0x000fe400078e0209 */
[----:B------:R-:W-:-:S03]  /*26e0*/  IMAD.HI.U32 R12, R13, R15, RZ ;  /* 0x0000000f0d0c7227 */ /* 0x000fc600078e00ff */
[----:B------:R-:W-:Y:S01]  /*26f0*/  IADD3.X R8, PT, PT, RZ, ~R9, RZ, P0, !PT ;  /* 0x80000009ff087210 */ /* 0x000fe200007fe4ff */
[----:B------:R-:W-:-:S04]  /*2700*/  IMAD.MOV.U32 R9, RZ, RZ, RZ ;  /* 0x000000ffff097224 */ /* 0x000fc800078e00ff */
[----:B------:R-:W-:-:S04]  /*2710*/  IMAD.WIDE.U32 R12, P0, R13, R8, R12 ;  /* 0x000000080d0c7225 */ /* 0x000fc8000780000c */
[C---:B------:R-:W-:Y:S02]  /*2720*/  IMAD R14, R5.reuse, R8, RZ ;  /* 0x00000008050e7224 */ /* 0x040fe400078e02ff */
[----:B------:R-:W-:-:S04]  /*2730*/  IMAD.HI.U32 R13, P1, R5, R15, R12 ;  /* 0x0000000f050d7227 */ /* 0x000fc8000782000c */
[----:B------:R-:W-:Y:S01]  /*2740*/  IMAD.HI.U32 R8, R5, R8, RZ ;  /* 0x0000000805087227 */ /* 0x000fe200078e00ff */
[----:B------:R-:W-:-:S03]  /*2750*/  IADD3 R13, P2, PT, R14, R13, RZ ;  /* 0x0000000d0e0d7210 */ /* 0x000fc60007f5e0ff */
[----:B------:R-:W-:Y:S02]  /*2760*/  IMAD.X R5, R8, 0x1, R5, P0 ;  /* 0x0000000108057824 */ /* 0x000fe400000e0605 */
[----:B------:R-:W-:-:S03]  /*2770*/  IMAD.HI.U32 R8, R13, R6, RZ ;  /* 0x000000060d087227 */ /* 0x000fc600078e00ff */
[----:B------:R-:W-:Y:S01]  /*2780*/  IADD3.X R5, PT, PT, RZ, RZ, R5, P2, P1 ;  /* 0x000000ffff057210 */ /* 0x000fe200017e2405 */
[----:B------:R-:W-:-:S04]  /*2790*/  IMAD.WIDE.U32 R8, R13, R4, R8 ;  /* 0x000000040d087225 */ /* 0x000fc800078e0008 */
[C---:B------:R-:W-:Y:S02]  /*27a0*/  IMAD R13, R5.reuse, R4, RZ ;  /* 0x00000004050d7224 */ /* 0x040fe400078e02ff */
[----:B------:R-:W-:-:S04]  /*27b0*/  IMAD.HI.U32 R8, P0, R5, R6, R8 ;  /* 0x0000000605087227 */ /* 0x000fc80007800008 */
[----:B------:R-:W-:Y:S01]  /*27c0*/  IMAD.HI.U32 R5, R5, R4, RZ ;  /* 0x0000000405057227 */ /* 0x000fe200078e00ff */
[----:B------:R-:W-:-:S04]  /*27d0*/  IADD3 R13, P1, PT, R13, R8, RZ ;  /* 0x000000080d0d7210 */ /* 0x000fc80007f3e0ff */
[----:B------:R-:W-:Y:S01]  /*27e0*/  IADD3.X R5, PT, PT, R5, RZ, RZ, P0, !PT ;  /* 0x000000ff05057210 */ /* 0x000fe200007fe4ff */
[----:B------:R-:W-:-:S04]  /*27f0*/  IMAD.WIDE.U32 R8, R13, R2, RZ ;  /* 0x000000020d087225 */ /* 0x000fc800078e00ff */
[----:B------:R-:W-:Y:S01]  /*2800*/  IMAD.X R5, RZ, RZ, R5, P1 ;  /* 0x000000ffff057224 */ /* 0x000fe200008e0605 */
[----:B------:R-:W-:Y:S01]  /*2810*/  IADD3 R15, P1, PT, -R8, R6, RZ ;  /* 0x00000006080f7210 */ /* 0x000fe20007f3e1ff */
[----:B------:R-:W-:-:S03]  /*2820*/  IMAD R9, R13, R3, R9 ;  /* 0x000000030d097224 */ /* 0x000fc600078e0209 */
[-C--:B------:R-:W-:Y:S01]  /*2830*/  ISETP.GE.U32.AND P0, PT, R15, R2.reuse, PT ;  /* 0x000000020f00720c */ /* 0x080fe20003f06070 */
[----:B------:R-:W-:-:S04]  /*2840*/  IMAD R5, R5, R2, R9 ;  /* 0x0000000205057224 */ /* 0x000fc800078e0209 */
[----:B------:R-:W-:Y:S01]  /*2850*/  IMAD.X R8, R4, 0x1, ~R5, P1 ;  /* 0x0000000104087824 */ /* 0x000fe200008e0e05 */
[----:B------:R-:W-:Y:S01]  /*2860*/  IADD3 R5, P1, PT, R15, -R2, RZ ;  /* 0x800000020f057210 */ /* 0x000fe20007f3e0ff */
[----:B------:R-:W-:-:S03]  /*2870*/  VIADD R4, R13, 0x1 ;  /* 0x000000010d047836 */ /* 0x000fc60000000000 */
[CC--:B------:R-:W-:Y:S02]  /*2880*/  ISETP.GE.U32.AND.EX P0, PT, R8.reuse, R3.reuse, PT, P0 ;  /* 0x000000030800720c */ /* 0x0c0fe40003f06100 */
[----:B------:R-:W-:Y:S02]  /*2890*/  IADD3.X R6, PT, PT, R8, ~R3, RZ, P1, !PT ;  /* 0x8000000308067210 */ /* 0x000fe40000ffe4ff */
[----:B------:R-:W-:Y:S02]  /*28a0*/  SEL R5, R5, R15, P0 ;  /* 0x0000000f05057207 */ /* 0x000fe40000000000 */
[----:B------:R-:W-:Y:S02]  /*28b0*/  SEL R13, R4, R13, P0 ;  /* 0x0000000d040d7207 */ /* 0x000fe40000000000 */
[----:B------:R-:W-:Y:S02]  /*28c0*/  SEL R6, R6, R8, P0 ;  /* 0x0000000806067207 */ /* 0x000fe40000000000 */
[----:B------:R-:W-:Y:S01]  /*28d0*/  ISETP.GE.U32.AND P0, PT, R5, R2, PT ;  /* 0x000000020500720c */ /* 0x000fe20003f06070 */
[----:B------:R-:W-:Y:S01]  /*28e0*/  VIADD R4, R13, 0x1 ;  /* 0x000000010d047836 */ /* 0x000fe20000000000 */
[----:B------:R-:W-:-:S02]  /*28f0*/  ISETP.NE.U32.AND P1, PT, R2, RZ, PT ;  /* 0x000000ff0200720c */ /* 0x000fc40003f25070 */
[----:B------:R-:W-:Y:S02]  /*2900*/  ISETP.GE.U32.AND.EX P0, PT, R6, R3, PT, P0 ;  /* 0x000000030600720c */ /* 0x000fe40003f06100 */
[----:B------:R-:W-:Y:S01]  /*2910*/  ISETP.NE.AND.EX P1, PT, R3, RZ, PT, P1 ;  /* 0x000000ff0300720c */ /* 0x000fe20003f25310 */
[----:B------:R-:W-:Y:S01]  /*2920*/  IMAD.MOV.U32 R3, RZ, RZ, 0x0 ;  /* 0x00000000ff037424 */ /* 0x000fe200078e00ff */
[----:B------:R-:W-:Y:S02]  /*2930*/  MOV R2, R0 ;  /* 0x0000000000027202 */ /* 0x000fe40000000f00 */
[----:B------:R-:W-:-:S04]  /*2940*/  SEL R4, R4, R13, P0 ;  /* 0x0000000d04047207 */ /* 0x000fc80000000000 */
[----:B------:R-:W-:Y:S01]  /*2950*/  SEL R4, R4, 0xffffffff, P1 ;  /* 0xffffffff04047807 */ /* 0x000fe20000800000 */
[----:B------:R-:W-:Y:S06]  /*2960*/  RET.REL.NODEC R2 `(_Z4stepP7_StatesS0_mm) ;  /* 0xffffffd402a47950 */ /* 0x000fec0003c3ffff */
        .weak           $__internal_1_$__cuda_sm20_rem_u64
        .type           $__internal_1_$__cuda_sm20_rem_u64,@function
        .size           $__internal_1_$__cuda_sm20_rem_u64,(.L_x_44 - $__internal_1_$__cuda_sm20_rem_u64)
$__internal_1_$__cuda_sm20_rem_u64:
[----:B------:R-:W0:Y:S08]  /*2970*/  I2F.U64.RP R22, R4 ;  /* 0x0000000400167312 */ /* 0x000e300000309000 */
[----:B0-----:R-:W0:Y:S02]  /*2980*/  MUFU.RCP R22, R22 ;  /* 0x0000001600167308 */ /* 0x001e240000001000 */
[----:B0-----:R-:W-:-:S06]  /*2990*/  VIADD R13, R22, 0x1ffffffe ;  /* 0x1ffffffe160d7836 */ /* 0x001fcc0000000000 */
[----:B------:R-:W0:Y:S02]  /*29a0*/  F2I.U64.TRUNC R12, R13 ;  /* 0x0000000d000c7311 */ /* 0x000e24000020d800 */
[----:B0-----:R-:W-:-:S04]  /*29b0*/  IMAD.WIDE.U32 R14, R12, R4, RZ ;  /* 0x000000040c0e7225 */ /* 0x001fc800078e00ff */
[C---:B------:R-:W-:Y:S01]  /*29c0*/  IMAD R21, R12.reuse, R5, R15 ;  /* 0x000000050c157224 */ /* 0x040fe200078e020f */
[----:B------:R-:W-:Y:S01]  /*29d0*/  IADD3 R19, P0, PT, RZ, -R14, RZ ;  /* 0x8000000eff137210 */ /* 0x000fe20007f1e0ff */
[----:B------:R-:W-:Y:S02]  /*29e0*/  IMAD.MOV.U32 R15, RZ, RZ, R12 ;  /* 0x000000ffff0f7224 */ /* 0x000fe400078e000c */
[----:B------:R-:W-:Y:S02]  /*29f0*/  IMAD R21, R13, R4, R21 ;  /* 0x000000040d157224 */ /* 0x000fe400078e0215 */
[----:B------:R-:W-:-:S03]  /*2a00*/  IMAD.HI.U32 R14, R12, R19, RZ ;  /* 0x000000130c0e7227 */ /* 0x000fc600078e00ff */
[----:B------:R-:W-:-:S05]  /*2a10*/  IADD3.X R21, PT, PT, RZ, ~R21, RZ, P0, !PT ;  /* 0x80000015ff157210 */ /* 0x000fca00007fe4ff */
        /* <DEDUP_REMOVED lines=21> */
[----:B------:R-:W-:Y:S02]  /*2b70*/  IMAD.MOV.U32 R13, RZ, RZ, RZ ;  /* 0x000000ffff0d7224 */ /* 0x000fe400078e00ff */
[----:B------:R-:W-:-:S04]  /*2b80*/  IMAD.WIDE.U32 R12, R21, R3, R12 ;  /* 0x00000003150c7225 */ /* 0x000fc800078e000c */
[C---:B------:R-:W-:Y:S02]  /*2b90*/  IMAD R15, R14.reuse, R3, RZ ;  /* 0x000000030e0f7224 */ /* 0x040fe400078e02ff */
[----:B------:R-:W-:-:S04]  /*2ba0*/  IMAD.HI.U32 R12, P0, R14, R6, R12 ;  /* 0x000000060e0c7227 */ /* 0x000fc8000780000c */
[----:B------:R-:W-:Y:S01]  /*2bb0*/  IMAD.HI.U32 R14, R14, R3, RZ ;  /* 0x000000030e0e7227 */ /* 0x000fe200078e00ff */
[----:B------:R-:W-:-:S04]  /*2bc0*/  IADD3 R19, P1, PT, R15, R12, RZ ;  /* 0x0000000c0f137210 */ /* 0x000fc80007f3e0ff */
[----:B------:R-:W-:Y:S01]  /*2bd0*/  IADD3.X R15, PT, PT, R14, RZ, RZ, P0, !PT ;  /* 0x000000ff0e0f7210 */ /* 0x000fe200007fe4ff */
[----:B------:R-:W-:-:S04]  /*2be0*/  IMAD.WIDE.U32 R12, R19, R4, RZ ;  /* 0x00000004130c7225 */ /* 0x000fc800078e00ff */
[----:B------:R-:W-:Y:S02]  /*2bf0*/  IMAD.X R15, RZ, RZ, R15, P1 ;  /* 0x000000ffff0f7224 */ /* 0x000fe400008e060f */
[----:B------:R-:W-:Y:S01]  /*2c00*/  IMAD R19, R19, R5, R13 ;  /* 0x0000000513137224 */ /* 0x000fe200078e020d */
[----:B------:R-:W-:-:S03]  /*2c10*/  IADD3 R13, P1, PT, -R12, R6, RZ ;  /* 0x000000060c0d7210 */ /* 0x000fc60007f3e1ff */
[-C--:B------:R-:W-:Y:S01]  /*2c20*/  IMAD R12, R15, R4.reuse, R19 ;  /* 0x000000040f0c7224 */ /* 0x080fe200078e0213 */
[----:B------:R-:W-:-:S03]  /*2c30*/  ISETP.GE.U32.AND P0, PT, R13, R4, PT ;  /* 0x000000040d00720c */ /* 0x000fc60003f06070 */
[----:B------:R-:W-:Y:S01]  /*2c40*/  IMAD.X R22, R3, 0x1, ~R12, P1 ;  /* 0x0000000103167824 */ /* 0x000fe200008e0e0c */
[----:B------:R-:W-:-:S04]  /*2c50*/  IADD3 R12, P1, PT, -R4, R13, RZ ;  /* 0x0000000d040c7210 */ /* 0x000fc80007f3e1ff */
[----:B------:R-:W-:Y:S02]  /*2c60*/  ISETP.GE.U32.AND.EX P0, PT, R22, R5, PT, P0 ;  /* 0x000000051600720c */ /* 0x000fe40003f06100 */
[-C--:B------:R-:W-:Y:S02]  /*2c70*/  IADD3.X R14, PT, PT, ~R5, R22.reuse, RZ, P1, !PT ;  /* 0x00000016050e7210 */ /* 0x080fe40000ffe5ff */
[----:B------:R-:W-:Y:S02]  /*2c80*/  SEL R3, R12, R13, P0 ;  /* 0x0000000d0c037207 */ /* 0x000fe40000000000 */
[----:B------:R-:W-:Y:S02]  /*2c90*/  SEL R14, R14, R22, P0 ;  /* 0x000000160e0e7207 */ /* 0x000fe40000000000 */
[----:B------:R-:W-:Y:S02]  /*2ca0*/  IADD3 R12, P2, PT, -R4, R3, RZ ;  /* 0x00000003040c7210 */ /* 0x000fe40007f5e1ff */
[----:B------:R-:W-:-:S02]  /*2cb0*/  ISETP.GE.U32.AND P0, PT, R3, R4, PT ;  /* 0x000000040300720c */ /* 0x000fc40003f06070 */
[----:B------:R-:W-:Y:S01]  /*2cc0*/  ISETP.NE.U32.AND P1, PT, R4, RZ, PT ;  /* 0x000000ff0400720c */ /* 0x000fe20003f25070 */
[C---:B------:R-:W-:Y:S01]  /*2cd0*/  IMAD.X R13, R14.reuse, 0x1, ~R5, P2 ;  /* 0x000000010e0d7824 */ /* 0x040fe200010e0e05 */
[----:B------:R-:W-:Y:S01]  /*2ce0*/  ISETP.GE.U32.AND.EX P0, PT, R14, R5, PT, P0 ;  /* 0x000000050e00720c */ /* 0x000fe20003f06100 */
[----:B------:R-:W-:Y:S01]  /*2cf0*/  IMAD.MOV.U32 R4, RZ, RZ, R8 ;  /* 0x000000ffff047224 */ /* 0x000fe200078e0008 */
[----:B------:R-:W-:Y:S01]  /*2d00*/  ISETP.NE.AND.EX P1, PT, R5, RZ, PT, P1 ;  /* 0x000000ff0500720c */ /* 0x000fe20003f25310 */
[----:B------:R-:W-:Y:S01]  /*2d10*/  HFMA2 R5, -RZ, RZ, 0, 0 ;  /* 0x00000000ff057431 */ /* 0x000fe200000001ff */
[----:B------:R-:W-:Y:S02]  /*2d20*/  SEL R12, R12, R3, P0 ;  /* 0x000000030c0c7207 */ /* 0x000fe40000000000 */
[----:B------:R-:W-:Y:S02]  /*2d30*/  SEL R13, R13, R14, P0 ;  /* 0x0000000e0d0d7207 */ /* 0x000fe40000000000 */
[----:B------:R-:W-:-:S02]  /*2d40*/  SEL R12, R12, 0xffffffff, P1 ;  /* 0xffffffff0c0c7807 */ /* 0x000fc40000800000 */
[----:B------:R-:W-:Y:S01]  /*2d50*/  SEL R13, R13, 0xffffffff, P1 ;  /* 0xffffffff0d0d7807 */ /* 0x000fe20000800000 */
[----:B------:R-:W-:Y:S06]  /*2d60*/  RET.REL.NODEC R4 `(_Z4stepP7_StatesS0_mm) ;  /* 0xffffffd004a47950 */ /* 0x000fec0003c3ffff */
.L_x_42:
[----:B------:R-:W-:-:S00]  /*2d70*/  BRA `(.L_x_42) ;  /* 0xfffffffc00fc7947 */ /* 0x000fc0000383ffff */
[----:B------:R-:W-:-:S00]  /*2d80*/  NOP ;  /* 0x0000000000007918 */ /* 0x000fc00000000000 */
[----:B------:R-:W-:-:S00]  /*2d90*/  NOP ;  /* 0x0000000000007918 */ /* 0x000fc00000000000 */
[----:B------:R-:W-:-:S00]  /*2da0*/  NOP ;  /* 0x0000000000007918 */ /* 0x000fc00000000000 */
[----:B------:R-:W-:-:S00]  /*2db0*/  NOP ;  /* 0x0000000000007918 */ /* 0x000fc00000000000 */
[----:B------:R-:W-:-:S00]  /*2dc0*/  NOP ;  /* 0x0000000000007918 */ /* 0x000fc00000000000 */
[----:B------:R-:W-:-:S00]  /*2dd0*/  NOP ;  /* 0x0000000000007918 */ /* 0x000fc00000000000 */
[----:B------:R-:W-:-:S00]  /*2de0*/  NOP ;  /* 0x0000000000007918 */ /* 0x000fc00000000000 */
[----:B------:R-:W-:-:S00]  /*2df0*/  NOP ;  /* 0x0000000000007918 */ /* 0x000fc00000000000 */
.L_x_44:


//--------------------- .nv.shared.reserved.0     --------------------------
	.section	.nv.shared.reserved.0,"aw",@nobits
	.weak		__nv_reservedSMEM_offset_0_alias
	.size		__nv_reservedSMEM_offset_0_alias, 0, 64
	.other		__nv_reservedSMEM_offset_0_alias,@"STO_CUDA_RESERVED_SHARED STV_DEFAULT"
__nv_reservedSMEM_offset_0_alias:
	.zero		0
	.zero		64


//--------------------- .nv.constant0._Z4stepP7_StatesS0_mm --------------------------
	.section	.nv.constant0._Z4stepP7_StatesS0_mm,"a",@progbits
	.sectionflags	@""
	.align	4
.nv.constant0._Z4stepP7_StatesS0_mm:
	.zero		928


//--------------------- SYMBOLS --------------------------

	.type		.nv.reservedSmem.offset0,@object
	.size		.nv.reservedSmem.offset0,0x4
